//
// Generated by NVIDIA NVVM Compiler
//
// Compiler Build ID: CL-36424714
// Cuda compilation tools, release 13.0, V13.0.88
// Based on NVVM 20.0.0
//

.version 9.0
.target sm_100
.address_size 64

	// .globl	_Z21reference_gemm_kernelPfS_S_mmm

.visible .entry _Z21reference_gemm_kernelPfS_S_mmm(
	.param .u64 .ptr .align 1 _Z21reference_gemm_kernelPfS_S_mmm_param_0,
	.param .u64 .ptr .align 1 _Z21reference_gemm_kernelPfS_S_mmm_param_1,
	.param .u64 .ptr .align 1 _Z21reference_gemm_kernelPfS_S_mmm_param_2,
	.param .u64 _Z21reference_gemm_kernelPfS_S_mmm_param_3,
	.param .u64 _Z21reference_gemm_kernelPfS_S_mmm_param_4,
	.param .u64 _Z21reference_gemm_kernelPfS_S_mmm_param_5
)
{
	.local .align 4 .b8 	__local_depot0[4];
	.reg .b64 	%SP;
	.reg .b64 	%SPL;
	.reg .pred 	%p<12>;
	.reg .b32 	%r<11>;
	.reg .b32 	%f<62>;
	.reg .b64 	%rd<72>;

	mov.u64 	%SPL, __local_depot0;
	ld.param.u64 	%rd28, [_Z21reference_gemm_kernelPfS_S_mmm_param_0];
	ld.param.u64 	%rd29, [_Z21reference_gemm_kernelPfS_S_mmm_param_1];
	ld.param.u64 	%rd30, [_Z21reference_gemm_kernelPfS_S_mmm_param_3];
	ld.param.u64 	%rd26, [_Z21reference_gemm_kernelPfS_S_mmm_param_4];
	ld.param.u64 	%rd27, [_Z21reference_gemm_kernelPfS_S_mmm_param_5];
	cvta.to.global.u64 	%rd1, %rd29;
	cvta.to.global.u64 	%rd2, %rd28;
	mov.u32 	%r1, %ctaid.x;
	mov.u32 	%r2, %ntid.x;
	mov.u32 	%r3, %tid.x;
	mad.lo.s32 	%r4, %r1, %r2, %r3;
	cvt.u64.u32 	%rd3, %r4;
	mul.lo.s64 	%rd31, %rd27, %rd30;
	setp.le.u64 	%p1, %rd31, %rd3;
	@%p1 bra 	$L__BB0_17;
	and.b64  	%rd32, %rd27, -4294967296;
	setp.ne.s64 	%p2, %rd32, 0;
	@%p2 bra 	$L__BB0_3;
	cvt.u32.u64 	%r5, %rd27;
	cvt.u32.u64 	%r6, %rd3;
	div.u32 	%r7, %r6, %r5;
	mul.lo.s32 	%r8, %r7, %r5;
	sub.s32 	%r9, %r6, %r8;
	cvt.u64.u32 	%rd65, %r7;
	cvt.u64.u32 	%rd66, %r9;
	bra.uni 	$L__BB0_4;
$L__BB0_3:
	div.u64 	%rd65, %rd3, %rd27;
	mul.lo.s64 	%rd33, %rd65, %rd27;
	sub.s64 	%rd66, %rd3, %rd33;
$L__BB0_4:
	add.u64 	%rd10, %SPL, 0;
	mov.b32 	%r10, 0;
	st.local.u32 	[%rd10], %r10;
	setp.eq.s64 	%p3, %rd26, 0;
	@%p3 bra 	$L__BB0_16;
	mul.lo.s64 	%rd11, %rd65, %rd26;
	mul.lo.s64 	%rd12, %rd66, %rd26;
	and.b64  	%rd13, %rd26, 7;
	setp.lt.u64 	%p4, %rd26, 8;
	mov.u64 	%rd69, %rd26;
	@%p4 bra 	$L__BB0_8;
	and.b64  	%rd67, %rd26, -8;
	mov.u64 	%rd69, %rd26;
$L__BB0_7:
	.pragma "nounroll";
	add.s64 	%rd35, %rd69, %rd11;
	shl.b64 	%rd36, %rd35, 2;
	add.s64 	%rd37, %rd2, %rd36;
	ld.global.f32 	%f1, [%rd37+-4];
	add.s64 	%rd38, %rd69, %rd12;
	shl.b64 	%rd39, %rd38, 2;
	add.s64 	%rd40, %rd1, %rd39;
	ld.global.f32 	%f2, [%rd40+-4];
	ld.local.f32 	%f3, [%rd10];
	fma.rn.f32 	%f4, %f1, %f2, %f3;
	st.local.f32 	[%rd10], %f4;
	ld.global.f32 	%f5, [%rd37+-8];
	ld.global.f32 	%f6, [%rd40+-8];
	ld.local.f32 	%f7, [%rd10];
	fma.rn.f32 	%f8, %f5, %f6, %f7;
	st.local.f32 	[%rd10], %f8;
	ld.global.f32 	%f9, [%rd37+-12];
	ld.global.f32 	%f10, [%rd40+-12];
	ld.local.f32 	%f11, [%rd10];
	fma.rn.f32 	%f12, %f9, %f10, %f11;
	st.local.f32 	[%rd10], %f12;
	ld.global.f32 	%f13, [%rd37+-16];
	ld.global.f32 	%f14, [%rd40+-16];
	ld.local.f32 	%f15, [%rd10];
	fma.rn.f32 	%f16, %f13, %f14, %f15;
	st.local.f32 	[%rd10], %f16;
	ld.global.f32 	%f17, [%rd37+-20];
	ld.global.f32 	%f18, [%rd40+-20];
	ld.local.f32 	%f19, [%rd10];
	fma.rn.f32 	%f20, %f17, %f18, %f19;
	st.local.f32 	[%rd10], %f20;
	ld.global.f32 	%f21, [%rd37+-24];
	ld.global.f32 	%f22, [%rd40+-24];
	ld.local.f32 	%f23, [%rd10];
	fma.rn.f32 	%f24, %f21, %f22, %f23;
	st.local.f32 	[%rd10], %f24;
	ld.global.f32 	%f25, [%rd37+-28];
	ld.global.f32 	%f26, [%rd40+-28];
	ld.local.f32 	%f27, [%rd10];
	fma.rn.f32 	%f28, %f25, %f26, %f27;
	st.local.f32 	[%rd10], %f28;
	add.s64 	%rd69, %rd69, -8;
	ld.global.f32 	%f29, [%rd37+-32];
	ld.global.f32 	%f30, [%rd40+-32];
	ld.local.f32 	%f31, [%rd10];
	fma.rn.f32 	%f32, %f29, %f30, %f31;
	st.local.f32 	[%rd10], %f32;
	add.s64 	%rd67, %rd67, -8;
	setp.ne.s64 	%p5, %rd67, 0;
	@%p5 bra 	$L__BB0_7;
$L__BB0_8:
	setp.eq.s64 	%p6, %rd13, 0;
	@%p6 bra 	$L__BB0_16;
	and.b64  	%rd20, %rd26, 3;
	setp.lt.u64 	%p7, %rd13, 4;
	@%p7 bra 	$L__BB0_11;
	add.s64 	%rd41, %rd69, %rd11;
	shl.b64 	%rd42, %rd41, 2;
	add.s64 	%rd43, %rd2, %rd42;
	ld.global.f32 	%f33, [%rd43+-4];
	add.s64 	%rd44, %rd69, %rd12;
	shl.b64 	%rd45, %rd44, 2;
	add.s64 	%rd46, %rd1, %rd45;
	ld.global.f32 	%f34, [%rd46+-4];
	ld.local.f32 	%f35, [%rd10];
	fma.rn.f32 	%f36, %f33, %f34, %f35;
	st.local.f32 	[%rd10], %f36;
	ld.global.f32 	%f37, [%rd43+-8];
	ld.global.f32 	%f38, [%rd46+-8];
	ld.local.f32 	%f39, [%rd10];
	fma.rn.f32 	%f40, %f37, %f38, %f39;
	st.local.f32 	[%rd10], %f40;
	ld.global.f32 	%f41, [%rd43+-12];
	ld.global.f32 	%f42, [%rd46+-12];
	ld.local.f32 	%f43, [%rd10];
	fma.rn.f32 	%f44, %f41, %f42, %f43;
	st.local.f32 	[%rd10], %f44;
	add.s64 	%rd69, %rd69, -4;
	ld.global.f32 	%f45, [%rd43+-16];
	ld.global.f32 	%f46, [%rd46+-16];
	ld.local.f32 	%f47, [%rd10];
	fma.rn.f32 	%f48, %f45, %f46, %f47;
	st.local.f32 	[%rd10], %f48;
$L__BB0_11:
	setp.eq.s64 	%p8, %rd20, 0;
	@%p8 bra 	$L__BB0_16;
	setp.eq.s64 	%p9, %rd20, 1;
	@%p9 bra 	$L__BB0_14;
	add.s64 	%rd47, %rd69, %rd11;
	shl.b64 	%rd48, %rd47, 2;
	add.s64 	%rd49, %rd2, %rd48;
	ld.global.f32 	%f49, [%rd49+-4];
	add.s64 	%rd50, %rd69, %rd12;
	shl.b64 	%rd51, %rd50, 2;
	add.s64 	%rd52, %rd1, %rd51;
	ld.global.f32 	%f50, [%rd52+-4];
	ld.local.f32 	%f51, [%rd10];
	fma.rn.f32 	%f52, %f49, %f50, %f51;
	st.local.f32 	[%rd10], %f52;
	add.s64 	%rd69, %rd69, -2;
	ld.global.f32 	%f53, [%rd49+-8];
	ld.global.f32 	%f54, [%rd52+-8];
	ld.local.f32 	%f55, [%rd10];
	fma.rn.f32 	%f56, %f53, %f54, %f55;
	st.local.f32 	[%rd10], %f56;
$L__BB0_14:
	and.b64  	%rd53, %rd26, 1;
	setp.eq.b64 	%p10, %rd53, 1;
	not.pred 	%p11, %p10;
	@%p11 bra 	$L__BB0_16;
	add.s64 	%rd54, %rd69, %rd11;
	shl.b64 	%rd55, %rd54, 2;
	add.s64 	%rd56, %rd2, %rd55;
	ld.global.f32 	%f57, [%rd56+-4];
	add.s64 	%rd57, %rd69, %rd12;
	shl.b64 	%rd58, %rd57, 2;
	add.s64 	%rd59, %rd1, %rd58;
	ld.global.f32 	%f58, [%rd59+-4];
	ld.local.f32 	%f59, [%rd10];
	fma.rn.f32 	%f60, %f57, %f58, %f59;
	st.local.f32 	[%rd10], %f60;
$L__BB0_16:
	ld.param.u64 	%rd64, [_Z21reference_gemm_kernelPfS_S_mmm_param_2];
	ld.local.f32 	%f61, [%rd10];
	mad.lo.s64 	%rd60, %rd65, %rd27, %rd66;
	cvta.to.global.u64 	%rd61, %rd64;
	shl.b64 	%rd62, %rd60, 2;
	add.s64 	%rd63, %rd61, %rd62;
	st.global.f32 	[%rd63], %f61;
$L__BB0_17:
	ret;

}
	// .globl	_Z21reference_bias_kernelPfS_S_mm
.visible .entry _Z21reference_bias_kernelPfS_S_mm(
	.param .u64 .ptr .align 1 _Z21reference_bias_kernelPfS_S_mm_param_0,
	.param .u64 .ptr .align 1 _Z21reference_bias_kernelPfS_S_mm_param_1,
	.param .u64 .ptr .align 1 _Z21reference_bias_kernelPfS_S_mm_param_2,
	.param .u64 _Z21reference_bias_kernelPfS_S_mm_param_3,
	.param .u64 _Z21reference_bias_kernelPfS_S_mm_param_4
)
{
	.reg .pred 	%p<3>;
	.reg .b32 	%r<8>;
	.reg .b32 	%f<4>;
	.reg .b64 	%rd<21>;

	ld.param.u64 	%rd5, [_Z21reference_bias_kernelPfS_S_mm_param_0];
	ld.param.u64 	%rd6, [_Z21reference_bias_kernelPfS_S_mm_param_1];
	ld.param.u64 	%rd7, [_Z21reference_bias_kernelPfS_S_mm_param_2];
	ld.param.u64 	%rd9, [_Z21reference_bias_kernelPfS_S_mm_param_3];
	ld.param.u64 	%rd8, [_Z21reference_bias_kernelPfS_S_mm_param_4];
	mov.u32 	%r1, %ctaid.x;
	mov.u32 	%r2, %ntid.x;
	mov.u32 	%r3, %tid.x;
	mad.lo.s32 	%r4, %r1, %r2, %r3;
	cvt.u64.u32 	%rd1, %r4;
	mul.lo.s64 	%rd10, %rd8, %rd9;
	setp.le.u64 	%p1, %rd10, %rd1;
	@%p1 bra 	$L__BB1_5;
	and.b64  	%rd11, %rd8, -4294967296;
	setp.ne.s64 	%p2, %rd11, 0;
	@%p2 bra 	$L__BB1_3;
	cvt.u32.u64 	%r5, %rd8;
	cvt.u32.u64 	%r6, %rd1;
	rem.u32 	%r7, %r6, %r5;
	cvt.u64.u32 	%rd20, %r7;
	bra.uni 	$L__BB1_4;
$L__BB1_3:
	rem.u64 	%rd20, %rd1, %rd8;
$L__BB1_4:
	cvta.to.global.u64 	%rd12, %rd5;
	shl.b64 	%rd13, %rd1, 2;
	add.s64 	%rd14, %rd12, %rd13;
	ld.global.f32 	%f1, [%rd14];
	cvta.to.global.u64 	%rd15, %rd6;
	shl.b64 	%rd16, %rd20, 2;
	add.s64 	%rd17, %rd15, %rd16;
	ld.global.f32 	%f2, [%rd17];
	add.f32 	%f3, %f1, %f2;
	cvta.to.global.u64 	%rd18, %rd7;
	add.s64 	%rd19, %rd18, %rd13;
	st.global.f32 	[%rd19], %f3;
$L__BB1_5:
	ret;

}
	// .globl	_Z21reference_relu_kernelPfS_mm
.visible .entry _Z21reference_relu_kernelPfS_mm(
	.param .u64 .ptr .align 1 _Z21reference_relu_kernelPfS_mm_param_0,
	.param .u64 .ptr .align 1 _Z21reference_relu_kernelPfS_mm_param_1,
	.param .u64 _Z21reference_relu_kernelPfS_mm_param_2,
	.param .u64 _Z21reference_relu_kernelPfS_mm_param_3
)
{
	.reg .pred 	%p<2>;
	.reg .b32 	%r<5>;
	.reg .b32 	%f<3>;
	.reg .b64 	%rd<12>;

	ld.param.u64 	%rd2, [_Z21reference_relu_kernelPfS_mm_param_0];
	ld.param.u64 	%rd3, [_Z21reference_relu_kernelPfS_mm_param_1];
	ld.param.u64 	%rd4, [_Z21reference_relu_kernelPfS_mm_param_2];
	ld.param.u64 	%rd5, [_Z21reference_relu_kernelPfS_mm_param_3];
	mov.u32 	%r1, %ctaid.x;
	mov.u32 	%r2, %ntid.x;
	mov.u32 	%r3, %tid.x;
	mad.lo.s32 	%r4, %r1, %r2, %r3;
	cvt.u64.u32 	%rd1, %r4;
	mul.lo.s64 	%rd6, %rd5, %rd4;
	setp.le.u64 	%p1, %rd6, %rd1;
	@%p1 bra 	$L__BB2_2;
	cvta.to.global.u64 	%rd7, %rd2;
	cvta.to.global.u64 	%rd8, %rd3;
	shl.b64 	%rd9, %rd1, 2;
	add.s64 	%rd10, %rd7, %rd9;
	ld.global.f32 	%f1, [%rd10];
	max.f32 	%f2, %f1, 0f00000000;
	add.s64 	%rd11, %rd8, %rd9;
	st.global.f32 	[%rd11], %f2;
$L__BB2_2:
	ret;

}


// ===== COMPILED SASS (sm_100) =====

	.target	sm_100

	.elftype	@"ET_EXEC"


//--------------------- .note.nv.tkinfo           --------------------------
	.section	.note.nv.tkinfo,"",@"SHT_NOTE"
	.sectionflags	@"SHF_NOTE_NV_TKINFO"
	.tkinfo
        /*0018*/ 	.word	0x00000002
        /*0030*/ 	.string	""
        /*0030*/ 	.string	"ptxas"
        /*0030*/ 	.string	"Cuda compilation tools, release 13.0, V13.0.88"
        /*0030*/ 	.string	"Build cuda_13.0.r13.0/compiler.36424714_0"
        /*0030*/ 	.string	"-arch sm_100 -m 64 "



//--------------------- .note.nv.cuinfo           --------------------------
	.section	.note.nv.cuinfo,"",@"SHT_NOTE"
	.sectionflags	@"SHF_NOTE_NV_CUINFO"
        /*0018*/ 	.short	0x0002
        /*001a*/ 	.short	0x0064
        /*001c*/ 	.short	0x0082
	.zero		2


//--------------------- .nv.info                  --------------------------
	.section	.nv.info,"",@"SHT_CUDA_INFO"
	.align	4


	//----- nvinfo : EIATTR_REGCOUNT
	.align		4
        /*0000*/ 	.byte	0x04, 0x2f
        /*0002*/ 	.short	(.L_1 - .L_0)
	.align		4
.L_0:
        /*0004*/ 	.word	index@(_Z21reference_gemm_kernelPfS_S_mmm)
        /*0008*/ 	.word	0x0000001c


	//----- nvinfo : EIATTR_FRAME_SIZE
	.align		4
.L_1:
        /*000c*/ 	.byte	0x04, 0x11
        /*000e*/ 	.short	(.L_3 - .L_2)
	.align		4
.L_2:
        /*0010*/ 	.word	index@($__internal_1_$__cuda_sm20_div_u64)
        /*0014*/ 	.word	0x00000000


	//----- nvinfo : EIATTR_FRAME_SIZE
	.align		4
.L_3:
        /*0018*/ 	.byte	0x04, 0x11
        /*001a*/ 	.short	(.L_5 - .L_4)
	.align		4
.L_4:
        /*001c*/ 	.word	index@(_Z21reference_gemm_kernelPfS_S_mmm)
        /*0020*/ 	.word	0x00000000


	//----- nvinfo : EIATTR_REGCOUNT
	.align		4
.L_5:
        /*0024*/ 	.byte	0x04, 0x2f
        /*0026*/ 	.short	(.L_7 - .L_6)
	.align		4
.L_6:
        /*0028*/ 	.word	index@(_Z21reference_bias_kernelPfS_S_mm)
        /*002c*/ 	.word	0x00000012


	//----- nvinfo : EIATTR_FRAME_SIZE
	.align		4
.L_7:
        /*0030*/ 	.byte	0x04, 0x11
        /*0032*/ 	.short	(.L_9 - .L_8)
	.align		4
.L_8:
        /*0034*/ 	.word	index@($__internal_0_$__cuda_sm20_rem_u64)
        /*0038*/ 	.word	0x00000000


	//----- nvinfo : EIATTR_FRAME_SIZE
	.align		4
.L_9:
        /*003c*/ 	.byte	0x04, 0x11
        /*003e*/ 	.short	(.L_11 - .L_10)
	.align		4
.L_10:
        /*0040*/ 	.word	index@(_Z21reference_bias_kernelPfS_S_mm)
        /*0044*/ 	.word	0x00000000


	//----- nvinfo : EIATTR_REGCOUNT
	.align		4
.L_11:
        /*0048*/ 	.byte	0x04, 0x2f
        /*004a*/ 	.short	(.L_13 - .L_12)
	.align		4
.L_12:
        /*004c*/ 	.word	index@(_Z21reference_relu_kernelPfS_mm)
        /*0050*/ 	.word	0x0000000a


	//----- nvinfo : EIATTR_FRAME_SIZE
	.align		4
.L_13:
        /*0054*/ 	.byte	0x04, 0x11
        /*0056*/ 	.short	(.L_15 - .L_14)
	.align		4
.L_14:
        /*0058*/ 	.word	index@(_Z21reference_relu_kernelPfS_mm)
        /*005c*/ 	.word	0x00000000


	//----- nvinfo : EIATTR_MIN_STACK_SIZE
	.align		4
.L_15:
        /*0060*/ 	.byte	0x04, 0x12
        /*0062*/ 	.short	(.L_17 - .L_16)
	.align		4
.L_16:
        /*0064*/ 	.word	index@(_Z21reference_relu_kernelPfS_mm)
        /*0068*/ 	.word	0x00000000


	//----- nvinfo : EIATTR_MIN_STACK_SIZE
	.align		4
.L_17:
        /*006c*/ 	.byte	0x04, 0x12
        /*006e*/ 	.short	(.L_19 - .L_18)
	.align		4
.L_18:
        /*0070*/ 	.word	index@(_Z21reference_bias_kernelPfS_S_mm)
        /*0074*/ 	.word	0x00000000


	//----- nvinfo : EIATTR_MIN_STACK_SIZE
	.align		4
.L_19:
        /*0078*/ 	.byte	0x04, 0x12
        /*007a*/ 	.short	(.L_21 - .L_20)
	.align		4
.L_20:
        /*007c*/ 	.word	index@(_Z21reference_gemm_kernelPfS_S_mmm)
        /*0080*/ 	.word	0x00000000
.L_21:


//--------------------- .nv.compat                --------------------------
	.section	.nv.compat,"",@"SHT_CUDA_COMPAT_INFO"
	.align	4
        /*0000*/ 	.byte	0x02, 0x09, 0x00, 0x00, 0x02, 0x02, 0x01, 0x00, 0x02, 0x05, 0x05, 0x00, 0x03, 0x07, 0x01, 0x01
        /*0010*/ 	.byte	0x02, 0x03, 0x00, 0x00, 0x02, 0x06, 0x01, 0x00, 0x04, 0x0b, 0x08, 0x00, 0x09, 0x00, 0x00, 0x00
        /*0020*/ 	.byte	0x00, 0x00, 0x00, 0x00


//--------------------- .nv.info._Z21reference_relu_kernelPfS_mm --------------------------
	.section	.nv.info._Z21reference_relu_kernelPfS_mm,"",@"SHT_CUDA_INFO"
	.sectionflags	@""
	.align	4


	//----- nvinfo : EIATTR_CUDA_API_VERSION
	.align		4
        /*0000*/ 	.byte	0x04, 0x37
        /*0002*/ 	.short	(.L_23 - .L_22)
.L_22:
        /*0004*/ 	.word	0x00000082


	//----- nvinfo : EIATTR_KPARAM_INFO
	.align		4
.L_23:
        /*0008*/ 	.byte	0x04, 0x17
        /*000a*/ 	.short	(.L_25 - .L_24)
.L_24:
        /*000c*/ 	.word	0x00000000
        /*0010*/ 	.short	0x0003
        /*0012*/ 	.short	0x0018
        /*0014*/ 	.byte	0x00, 0xf0, 0x21, 0x00


	//----- nvinfo : EIATTR_KPARAM_INFO
	.align		4
.L_25:
        /*0018*/ 	.byte	0x04, 0x17
        /*001a*/ 	.short	(.L_27 - .L_26)
.L_26:
        /*001c*/ 	.word	0x00000000
        /*0020*/ 	.short	0x0002
        /*0022*/ 	.short	0x0010
        /*0024*/ 	.byte	0x00, 0xf0, 0x21, 0x00


	//----- nvinfo : EIATTR_KPARAM_INFO
	.align		4
.L_27:
        /*0028*/ 	.byte	0x04, 0x17
        /*002a*/ 	.short	(.L_29 - .L_28)
.L_28:
        /*002c*/ 	.word	0x00000000
        /*0030*/ 	.short	0x0001
        /*0032*/ 	.short	0x0008
        /*0034*/ 	.byte	0x00, 0xf5, 0x21, 0x00


	//----- nvinfo : EIATTR_KPARAM_INFO
	.align		4
.L_29:
        /*0038*/ 	.byte	0x04, 0x17
        /*003a*/ 	.short	(.L_31 - .L_30)
.L_30:
        /*003c*/ 	.word	0x00000000
        /*0040*/ 	.short	0x0000
        /*0042*/ 	.short	0x0000
        /*0044*/ 	.byte	0x00, 0xf5, 0x21, 0x00


	//----- nvinfo : EIATTR_SPARSE_MMA_MASK
	.align		4
.L_31:
        /*0048*/ 	.byte	0x03, 0x50
        /*004a*/ 	.short	0x0000


	//----- nvinfo : EIATTR_MAXREG_COUNT
	.align		4
        /*004c*/ 	.byte	0x03, 0x1b
        /*004e*/ 	.short	0x00ff


	//----- nvinfo : EIATTR_MERCURY_ISA_VERSION
	.align		4
        /*0050*/ 	.byte	0x03, 0x5f
        /*0052*/ 	.short	0x0101


	//----- nvinfo : EIATTR_VRC_CTA_INIT_COUNT
	.align		4
        /*0054*/ 	.byte	0x02, 0x4a
	.zero		1
	.zero		1


	//----- nvinfo : EIATTR_EXIT_INSTR_OFFSETS
	.align		4
        /*0058*/ 	.byte	0x04, 0x1c
        /*005a*/ 	.short	(.L_33 - .L_32)


	//   ....[0]....
.L_32:
        /*005c*/ 	.word	0x000000d0


	//   ....[1]....
        /*0060*/ 	.word	0x00000190


	//----- nvinfo : EIATTR_CBANK_PARAM_SIZE
	.align		4
.L_33:
        /*0064*/ 	.byte	0x03, 0x19
        /*0066*/ 	.short	0x0020


	//----- nvinfo : EIATTR_PARAM_CBANK
	.align		4
        /*0068*/ 	.byte	0x04, 0x0a
        /*006a*/ 	.short	(.L_35 - .L_34)
	.align		4
.L_34:
        /*006c*/ 	.word	index@(.nv.constant0._Z21reference_relu_kernelPfS_mm)
        /*0070*/ 	.short	0x0380
        /*0072*/ 	.short	0x0020


	//----- nvinfo : EIATTR_SW_WAR
	.align		4
.L_35:
        /*0074*/ 	.byte	0x04, 0x36
        /*0076*/ 	.short	(.L_37 - .L_36)
.L_36:
        /*0078*/ 	.word	0x00000008
.L_37:


//--------------------- .nv.info._Z21reference_bias_kernelPfS_S_mm --------------------------
	.section	.nv.info._Z21reference_bias_kernelPfS_S_mm,"",@"SHT_CUDA_INFO"
	.sectionflags	@""
	.align	4


	//----- nvinfo : EIATTR_CUDA_API_VERSION
	.align		4
        /*0000*/ 	.byte	0x04, 0x37
        /*0002*/ 	.short	(.L_39 - .L_38)
.L_38:
        /*0004*/ 	.word	0x00000082


	//----- nvinfo : EIATTR_KPARAM_INFO
	.align		4
.L_39:
        /*0008*/ 	.byte	0x04, 0x17
        /*000a*/ 	.short	(.L_41 - .L_40)
.L_40:
        /*000c*/ 	.word	0x00000000
        /*0010*/ 	.short	0x0004
        /*0012*/ 	.short	0x0020
        /*0014*/ 	.byte	0x00, 0xf0, 0x21, 0x00


	//----- nvinfo : EIATTR_KPARAM_INFO
	.align		4
.L_41:
        /*0018*/ 	.byte	0x04, 0x17
        /*001a*/ 	.short	(.L_43 - .L_42)
.L_42:
        /*001c*/ 	.word	0x00000000
        /*0020*/ 	.short	0x0003
        /*0022*/ 	.short	0x0018
        /*0024*/ 	.byte	0x00, 0xf0, 0x21, 0x00


	//----- nvinfo : EIATTR_KPARAM_INFO
	.align		4
.L_43:
        /*0028*/ 	.byte	0x04, 0x17
        /*002a*/ 	.short	(.L_45 - .L_44)
.L_44:
        /*002c*/ 	.word	0x00000000
        /*0030*/ 	.short	0x0002
        /*0032*/ 	.short	0x0010
        /*0034*/ 	.byte	0x00, 0xf5, 0x21, 0x00


	//----- nvinfo : EIATTR_KPARAM_INFO
	.align		4
.L_45:
        /*0038*/ 	.byte	0x04, 0x17
        /*003a*/ 	.short	(.L_47 - .L_46)
.L_46:
        /*003c*/ 	.word	0x00000000
        /*0040*/ 	.short	0x0001
        /*0042*/ 	.short	0x0008
        /*0044*/ 	.byte	0x00, 0xf5, 0x21, 0x00


	//----- nvinfo : EIATTR_KPARAM_INFO
	.align		4
.L_47:
        /*0048*/ 	.byte	0x04, 0x17
        /*004a*/ 	.short	(.L_49 - .L_48)
.L_48:
        /*004c*/ 	.word	0x00000000
        /*0050*/ 	.short	0x0000
        /*0052*/ 	.short	0x0000
        /*0054*/ 	.byte	0x00, 0xf5, 0x21, 0x00


	//----- nvinfo : EIATTR_SPARSE_MMA_MASK
	.align		4
.L_49:
        /*0058*/ 	.byte	0x03, 0x50
        /*005a*/ 	.short	0x0000


	//----- nvinfo : EIATTR_MAXREG_COUNT
	.align		4
        /*005c*/ 	.byte	0x03, 0x1b
        /*005e*/ 	.short	0x00ff


	//----- nvinfo : EIATTR_MERCURY_ISA_VERSION
	.align		4
        /*0060*/ 	.byte	0x03, 0x5f
        /*0062*/ 	.short	0x0101


	//----- nvinfo : EIATTR_VRC_CTA_INIT_COUNT
	.align		4
        /*0064*/ 	.byte	0x02, 0x4a
	.zero		1
	.zero		1


	//----- nvinfo : EIATTR_EXIT_INSTR_OFFSETS
	.align		4
        /*0068*/ 	.byte	0x04, 0x1c
        /*006a*/ 	.short	(.L_51 - .L_50)


	//   ....[0]....
.L_50:
        /*006c*/ 	.word	0x000000e0


	//   ....[1]....
        /*0070*/ 	.word	0x00000360


	//----- nvinfo : EIATTR_CRS_STACK_SIZE
	.align		4
.L_51:
        /*0074*/ 	.byte	0x04, 0x1e
        /*0076*/ 	.short	(.L_53 - .L_52)
.L_52:
        /*0078*/ 	.word	0x00000000


	//----- nvinfo : EIATTR_CBANK_PARAM_SIZE
	.align		4
.L_53:
        /*007c*/ 	.byte	0x03, 0x19
        /*007e*/ 	.short	0x0028


	//----- nvinfo : EIATTR_PARAM_CBANK
	.align		4
        /*0080*/ 	.byte	0x04, 0x0a
        /*0082*/ 	.short	(.L_55 - .L_54)
	.align		4
.L_54:
        /*0084*/ 	.word	index@(.nv.constant0._Z21reference_bias_kernelPfS_S_mm)
        /*0088*/ 	.short	0x0380
        /*008a*/ 	.short	0x0028


	//----- nvinfo : EIATTR_SW_WAR
	.align		4
.L_55:
        /*008c*/ 	.byte	0x04, 0x36
        /*008e*/ 	.short	(.L_57 - .L_56)
.L_56:
        /*0090*/ 	.word	0x00000008
.L_57:


//--------------------- .nv.info._Z21reference_gemm_kernelPfS_S_mmm --------------------------
	.section	.nv.info._Z21reference_gemm_kernelPfS_S_mmm,"",@"SHT_CUDA_INFO"
	.sectionflags	@""
	.align	4


	//----- nvinfo : EIATTR_CUDA_API_VERSION
	.align		4
        /*0000*/ 	.byte	0x04, 0x37
        /*0002*/ 	.short	(.L_59 - .L_58)
.L_58:
        /*0004*/ 	.word	0x00000082


	//----- nvinfo : EIATTR_KPARAM_INFO
	.align		4
.L_59:
        /*0008*/ 	.byte	0x04, 0x17
        /*000a*/ 	.short	(.L_61 - .L_60)
.L_60:
        /*000c*/ 	.word	0x00000000
        /*0010*/ 	.short	0x0005
        /*0012*/ 	.short	0x0028
        /*0014*/ 	.byte	0x00, 0xf0, 0x21, 0x00


	//----- nvinfo : EIATTR_KPARAM_INFO
	.align		4
.L_61:
        /*0018*/ 	.byte	0x04, 0x17
        /*001a*/ 	.short	(.L_63 - .L_62)
.L_62:
        /*001c*/ 	.word	0x00000000
        /*0020*/ 	.short	0x0004
        /*0022*/ 	.short	0x0020
        /*0024*/ 	.byte	0x00, 0xf0, 0x21, 0x00


	//----- nvinfo : EIATTR_KPARAM_INFO
	.align		4
.L_63:
        /*0028*/ 	.byte	0x04, 0x17
        /*002a*/ 	.short	(.L_65 - .L_64)
.L_64:
        /*002c*/ 	.word	0x00000000
        /*0030*/ 	.short	0x0003
        /*0032*/ 	.short	0x0018
        /*0034*/ 	.byte	0x00, 0xf0, 0x21, 0x00


	//----- nvinfo : EIATTR_KPARAM_INFO
	.align		4
.L_65:
        /*0038*/ 	.byte	0x04, 0x17
        /*003a*/ 	.short	(.L_67 - .L_66)
.L_66:
        /*003c*/ 	.word	0x00000000
        /*0040*/ 	.short	0x0002
        /*0042*/ 	.short	0x0010
        /*0044*/ 	.byte	0x00, 0xf5, 0x21, 0x00


	//----- nvinfo : EIATTR_KPARAM_INFO
	.align		4
.L_67:
        /*0048*/ 	.byte	0x04, 0x17
        /*004a*/ 	.short	(.L_69 - .L_68)
.L_68:
        /*004c*/ 	.word	0x00000000
        /*0050*/ 	.short	0x0001
        /*0052*/ 	.short	0x0008
        /*0054*/ 	.byte	0x00, 0xf5, 0x21, 0x00


	//----- nvinfo : EIATTR_KPARAM_INFO
	.align		4
.L_69:
        /*0058*/ 	.byte	0x04, 0x17
        /*005a*/ 	.short	(.L_71 - .L_70)
.L_70:
        /*005c*/ 	.word	0x00000000
        /*0060*/ 	.short	0x0000
        /*0062*/ 	.short	0x0000
        /*0064*/ 	.byte	0x00, 0xf5, 0x21, 0x00


	//----- nvinfo : EIATTR_SPARSE_MMA_MASK
	.align		4
.L_71:
        /*0068*/ 	.byte	0x03, 0x50
        /*006a*/ 	.short	0x0000


	//----- nvinfo : EIATTR_MAXREG_COUNT
	.align		4
        /*006c*/ 	.byte	0x03, 0x1b
        /*006e*/ 	.short	0x00ff


	//----- nvinfo : EIATTR_MERCURY_ISA_VERSION
	.align		4
        /*0070*/ 	.byte	0x03, 0x5f
        /*0072*/ 	.short	0x0101


	//----- nvinfo : EIATTR_VRC_CTA_INIT_COUNT
	.align		4
        /*0074*/ 	.byte	0x02, 0x4a
	.zero		1
	.zero		1


	//----- nvinfo : EIATTR_EXIT_INSTR_OFFSETS
	.align		4
        /*0078*/ 	.byte	0x04, 0x1c
        /*007a*/ 	.short	(.L_73 - .L_72)


	//   ....[0]....
.L_72:
        /*007c*/ 	.word	0x000000e0


	//   ....[1]....
        /*0080*/ 	.word	0x00000d20


	//----- nvinfo : EIATTR_CRS_STACK_SIZE
	.align		4
.L_73:
        /*0084*/ 	.byte	0x04, 0x1e
        /*0086*/ 	.short	(.L_75 - .L_74)
.L_74:
        /*0088*/ 	.word	0x00000000


	//----- nvinfo : EIATTR_CBANK_PARAM_SIZE
	.align		4
.L_75:
        /*008c*/ 	.byte	0x03, 0x19
        /*008e*/ 	.short	0x0030


	//----- nvinfo : EIATTR_PARAM_CBANK
	.align		4
        /*0090*/ 	.byte	0x04, 0x0a
        /*0092*/ 	.short	(.L_77 - .L_76)
	.align		4
.L_76:
        /*0094*/ 	.word	index@(.nv.constant0._Z21reference_gemm_kernelPfS_S_mmm)
        /*0098*/ 	.short	0x0380
        /*009a*/ 	.short	0x0030


	//----- nvinfo : EIATTR_SW_WAR
	.align		4
.L_77:
        /*009c*/ 	.byte	0x04, 0x36
        /*009e*/ 	.short	(.L_79 - .L_78)
.L_78:
        /*00a0*/ 	.word	0x00000008
.L_79:


//--------------------- .nv.callgraph             --------------------------
	.section	.nv.callgraph,"",@"SHT_CUDA_CALLGRAPH"
	.align	4
	.sectionentsize	8
	.align		4
        /*0000*/ 	.word	0x00000000
	.align		4
        /*0004*/ 	.word	0xffffffff
	.align		4
        /*0008*/ 	.word	0x00000000
	.align		4
        /*000c*/ 	.word	0xfffffffe
	.align		4
        /*0010*/ 	.word	0x00000000
	.align		4
        /*0014*/ 	.word	0xfffffffd
	.align		4
        /*0018*/ 	.word	0x00000000
	.align		4
        /*001c*/ 	.word	0xfffffffc


//--------------------- .text._Z21reference_relu_kernelPfS_mm --------------------------
	.section	.text._Z21reference_relu_kernelPfS_mm,"ax",@progbits
	.align	128
        .global         _Z21reference_relu_kernelPfS_mm
        .type           _Z21reference_relu_kernelPfS_mm,@function
        .size           _Z21reference_relu_kernelPfS_mm,(.L_x_14 - _Z21reference_relu_kernelPfS_mm)
        .other          _Z21reference_relu_kernelPfS_mm,@"STO_CUDA_ENTRY STV_DEFAULT"
_Z21reference_relu_kernelPfS_mm:
.text._Z21reference_relu_kernelPfS_mm:
[----:B------:R-:W-:Y:S01]  /*0000*/  LDC R1, c[0x0][0x37c] ;  /* 0x0000df00ff017b82 */ /* 0x000fe20000000800 */
[----:B------:R-:W0:Y:S01]  /*0010*/  S2R R3, SR_TID.X ;  /* 0x0000000000037919 */ /* 0x000e220000002100 */
[----:B------:R-:W1:Y:S06]  /*0020*/  LDCU.128 UR8, c[0x0][0x390] ;  /* 0x00007200ff0877ac */ /* 0x000e6c0008000c00 */
[----:B------:R-:W0:Y:S08]  /*0030*/  S2UR UR7, SR_CTAID.X ;  /* 0x00000000000779c3 */ /* 0x000e300000002500 */
[----:B------:R-:W0:Y:S01]  /*0040*/  LDC R0, c[0x0][0x360] ;  /* 0x0000d800ff007b82 */ /* 0x000e220000000800 */
[----:B-1----:R-:W-:-:S02]  /*0050*/  UIMAD UR6, UR11, UR8, URZ ;  /* 0x000000080b0672a4 */ /* 0x002fc4000f8e02ff */
[----:B------:R-:W-:Y:S02]  /*0060*/  UIMAD.WIDE.U32 UR4, UR10, UR8, URZ ;  /* 0x000000080a0472a5 */ /* 0x000fe4000f8e00ff */
[----:B------:R-:W-:-:S04]  /*0070*/  UIMAD UR6, UR10, UR9, UR6 ;  /* 0x000000090a0672a4 */ /* 0x000fc8000f8e0206 */
[----:B------:R-:W-:-:S06]  /*0080*/  UIADD3 UR5, UPT, UPT, UR5, UR6, URZ ;  /* 0x0000000605057290 */ /* 0x000fcc000fffe0ff */
[----:B------:R-:W-:Y:S02]  /*0090*/  IMAD.U32 R2, RZ, RZ, UR5 ;  /* 0x00000005ff027e24 */ /* 0x000fe4000f8e00ff */
[----:B0-----:R-:W-:-:S05]  /*00a0*/  IMAD R0, R0, UR7, R3 ;  /* 0x0000000700007c24 */ /* 0x001fca000f8e0203 */
[----:B------:R-:W-:-:S04]  /*00b0*/  ISETP.LT.U32.AND P0, PT, R0, UR4, PT ;  /* 0x0000000400007c0c */ /* 0x000fc8000bf01070 */
[----:B------:R-:W-:-:S13]  /*00c0*/  ISETP.GT.U32.AND.EX P0, PT, R2, RZ, PT, P0 ;  /* 0x000000ff0200720c */ /* 0x000fda0003f04100 */
[----:B------:R-:W-:Y:S05]  /*00d0*/  @!P0 EXIT ;  /* 0x000000000000894d */ /* 0x000fea0003800000 */
[----:B------:R-:W0:Y:S01]  /*00e0*/  LDCU.128 UR8, c[0x0][0x380] ;  /* 0x00007000ff0877ac */ /* 0x000e220008000c00 */
[----:B------:R-:W-:Y:S01]  /*00f0*/  IMAD.SHL.U32 R4, R0, 0x4, RZ ;  /* 0x0000000400047824 */ /* 0x000fe200078e00ff */
[----:B------:R-:W-:Y:S01]  /*0100*/  SHF.R.U32.HI R0, RZ, 0x1e, R0 ;  /* 0x0000001eff007819 */ /* 0x000fe20000011600 */
[----:B------:R-:W1:Y:S03]  /*0110*/  LDCU.64 UR4, c[0x0][0x358] ;  /* 0x00006b00ff0477ac */ /* 0x000e660008000a00 */
[----:B0-----:R-:W-:-:S04]  /*0120*/  IADD3 R2, P0, PT, R4, UR8, RZ ;  /* 0x0000000804027c10 */ /* 0x001fc8000ff1e0ff */
[----:B------:R-:W-:-:S05]  /*0130*/  IADD3.X R3, PT, PT, R0, UR9, RZ, P0, !PT ;  /* 0x0000000900037c10 */ /* 0x000fca00087fe4ff */
[----:B-1----:R-:W2:Y:S01]  /*0140*/  LDG.E R2, desc[UR4][R2.64] ;  /* 0x0000000402027981 */ /* 0x002ea2000c1e1900 */
[----:B------:R-:W-:-:S04]  /*0150*/  IADD3 R4, P0, PT, R4, UR10, RZ ;  /* 0x0000000a04047c10 */ /* 0x000fc8000ff1e0ff */
[----:B------:R-:W-:Y:S02]  /*0160*/  IADD3.X R5, PT, PT, R0, UR11, RZ, P0, !PT ;  /* 0x0000000b00057c10 */ /* 0x000fe400087fe4ff */
[----:B--2---:R-:W-:-:S05]  /*0170*/  FMNMX R7, RZ, R2, !PT ;  /* 0x00000002ff077209 */ /* 0x004fca0007800000 */
[----:B------:R-:W-:Y:S01]  /*0180*/  STG.E desc[UR4][R4.64], R7 ;  /* 0x0000000704007986 */ /* 0x000fe2000c101904 */
[----:B------:R-:W-:Y:S05]  /*0190*/  EXIT ;  /* 0x000000000000794d */ /* 0x000fea0003800000 */
.L_x_0:
[----:B------:R-:W-:-:S00]  /*01a0*/  BRA `(.L_x_0) ;  /* 0xfffffffc00fc7947 */ /* 0x000fc0000383ffff */
[----:B------:R-:W-:-:S00]  /*01b0*/  NOP ;  /* 0x0000000000007918 */ /* 0x000fc00000000000 */
        /* <DEDUP_REMOVED lines=12> */
.L_x_14:


//--------------------- .text._Z21reference_bias_kernelPfS_S_mm --------------------------
	.section	.text._Z21reference_bias_kernelPfS_S_mm,"ax",@progbits
	.align	128
        .global         _Z21reference_bias_kernelPfS_S_mm
        .type           _Z21reference_bias_kernelPfS_S_mm,@function
        .size           _Z21reference_bias_kernelPfS_S_mm,(.L_x_12 - _Z21reference_bias_kernelPfS_S_mm)
        .other          _Z21reference_bias_kernelPfS_S_mm,@"STO_CUDA_ENTRY STV_DEFAULT"
_Z21reference_bias_kernelPfS_S_mm:
.text._Z21reference_bias_kernelPfS_S_mm:
[----:B------:R-:W-:Y:S01]  /*0000*/  LDC R1, c[0x0][0x37c] ;  /* 0x0000df00ff017b82 */ /* 0x000fe20000000800 */
[----:B------:R-:W0:Y:S01]  /*0010*/  S2R R3, SR_TID.X ;  /* 0x0000000000037919 */ /* 0x000e220000002100 */
[----:B------:R-:W1:Y:S06]  /*0020*/  LDCU.64 UR10, c[0x0][0x3a0] ;  /* 0x00007400ff0a77ac */ /* 0x000e6c0008000a00 */
[----:B------:R-:W0:Y:S01]  /*0030*/  S2UR UR7, SR_CTAID.X ;  /* 0x00000000000779c3 */ /* 0x000e220000002500 */
[----:B------:R-:W1:Y:S07]  /*0040*/  LDCU.64 UR8, c[0x0][0x398] ;  /* 0x00007300ff0877ac */ /* 0x000e6e0008000a00 */
[----:B------:R-:W0:Y:S01]  /*0050*/  LDC R0, c[0x0][0x360] ;  /* 0x0000d800ff007b82 */ /* 0x000e220000000800 */
[----:B-1----:R-:W-:-:S02]  /*0060*/  UIMAD UR6, UR11, UR8, URZ ;  /* 0x000000080b0672a4 */ /* 0x002fc4000f8e02ff */
[----:B------:R-:W-:Y:S02]  /*0070*/  UIMAD.WIDE.U32 UR4, UR10, UR8, URZ ;  /* 0x000000080a0472a5 */ /* 0x000fe4000f8e00ff */
[----:B------:R-:W-:-:S04]  /*0080*/  UIMAD UR6, UR10, UR9, UR6 ;  /* 0x000000090a0672a4 */ /* 0x000fc8000f8e0206 */
[----:B------:R-:W-:Y:S01]  /*0090*/  UIADD3 UR5, UPT, UPT, UR5, UR6, URZ ;  /* 0x0000000605057290 */ /* 0x000fe2000fffe0ff */
[----:B0-----:R-:W-:-:S05]  /*00a0*/  IMAD R0, R0, UR7, R3 ;  /* 0x0000000700007c24 */ /* 0x001fca000f8e0203 */
[----:B------:R-:W-:Y:S01]  /*00b0*/  IMAD.U32 R2, RZ, RZ, UR5 ;  /* 0x00000005ff027e24 */ /* 0x000fe2000f8e00ff */
[----:B------:R-:W-:-:S04]  /*00c0*/  ISETP.LT.U32.AND P0, PT, R0, UR4, PT ;  /* 0x0000000400007c0c */ /* 0x000fc8000bf01070 */
[----:B------:R-:W-:-:S13]  /*00d0*/  ISETP.GT.U32.AND.EX P0, PT, R2, RZ, PT, P0 ;  /* 0x000000ff0200720c */ /* 0x000fda0003f04100 */
[----:B------:R-:W-:Y:S05]  /*00e0*/  @!P0 EXIT ;  /* 0x000000000000894d */ /* 0x000fea0003800000 */
[----:B------:R-:W-:Y:S01]  /*00f0*/  UISETP.NE.U32.AND UP0, UPT, UR11, URZ, UPT ;  /* 0x000000ff0b00728c */ /* 0x000fe2000bf05070 */
[----:B------:R-:W0:Y:S08]  /*0100*/  LDCU.64 UR4, c[0x0][0x358] ;  /* 0x00006b00ff0477ac */ /* 0x000e300008000a00 */
[----:B------:R-:W-:Y:S05]  /*0110*/  BRA.U UP0, `(.L_x_1) ;  /* 0x0000000100507547 */ /* 0x000fea000b800000 */
[----:B------:R-:W1:Y:S01]  /*0120*/  I2F.U32.RP R4, UR10 ;  /* 0x0000000a00047d06 */ /* 0x000e620008209000 */
[----:B------:R-:W-:-:S07]  /*0130*/  ISETP.NE.U32.AND P1, PT, RZ, UR10, PT ;  /* 0x0000000aff007c0c */ /* 0x000fce000bf25070 */
[----:B-1----:R-:W1:Y:S02]  /*0140*/  MUFU.RCP R4, R4 ;  /* 0x0000000400047308 */ /* 0x002e640000001000 */
[----:B-1----:R-:W-:-:S06]  /*0150*/  VIADD R2, R4, 0xffffffe ;  /* 0x0ffffffe04027836 */ /* 0x002fcc0000000000 */
[----:B------:R1:W2:Y:S02]  /*0160*/  F2I.FTZ.U32.TRUNC.NTZ R3, R2 ;  /* 0x0000000200037305 */ /* 0x0002a4000021f000 */
[----:B-1----:R-:W-:Y:S01]  /*0170*/  IMAD.MOV.U32 R2, RZ, RZ, RZ ;  /* 0x000000ffff027224 */ /* 0x002fe200078e00ff */
[----:B--2---:R-:W-:-:S05]  /*0180*/  IADD3 R5, PT, PT, RZ, -R3, RZ ;  /* 0x80000003ff057210 */ /* 0x004fca0007ffe0ff */
[----:B------:R-:W-:-:S04]  /*0190*/  IMAD R5, R5, UR10, RZ ;  /* 0x0000000a05057c24 */ /* 0x000fc8000f8e02ff */
[----:B------:R-:W-:-:S06]  /*01a0*/  IMAD.HI.U32 R3, R3, R5, R2 ;  /* 0x0000000503037227 */ /* 0x000fcc00078e0002 */
[----:B------:R-:W-:-:S04]  /*01b0*/  IMAD.HI.U32 R3, R3, R0, RZ ;  /* 0x0000000003037227 */ /* 0x000fc800078e00ff */
[----:B------:R-:W-:-:S04]  /*01c0*/  IMAD.MOV R3, RZ, RZ, -R3 ;  /* 0x000000ffff037224 */ /* 0x000fc800078e0a03 */
[----:B------:R-:W-:Y:S02]  /*01d0*/  IMAD R5, R3, UR10, R0 ;  /* 0x0000000a03057c24 */ /* 0x000fe4000f8e0200 */
[----:B------:R-:W-:-:S03]  /*01e0*/  HFMA2 R3, -RZ, RZ, 0, 0 ;  /* 0x00000000ff037431 */ /* 0x000fc600000001ff */
[----:B------:R-:W-:-:S13]  /*01f0*/  ISETP.GE.U32.AND P0, PT, R5, UR10, PT ;  /* 0x0000000a05007c0c */ /* 0x000fda000bf06070 */
[----:B------:R-:W-:-:S04]  /*0200*/  @P0 IADD3 R5, PT, PT, R5, -UR10, RZ ;  /* 0x8000000a05050c10 */ /* 0x000fc8000fffe0ff */
[----:B------:R-:W-:-:S13]  /*0210*/  ISETP.GE.U32.AND P0, PT, R5, UR10, PT ;  /* 0x0000000a05007c0c */ /* 0x000fda000bf06070 */
[----:B------:R-:W-:Y:S01]  /*0220*/  @P0 VIADD R5, R5, -UR10 ;  /* 0x8000000a05050c36 */ /* 0x000fe20008000000 */
[----:B------:R-:W-:-:S05]  /*0230*/  @!P1 LOP3.LUT R5, RZ, UR10, RZ, 0x33, !PT ;  /* 0x0000000aff059c12 */ /* 0x000fca000f8e33ff */
[----:B------:R-:W-:Y:S01]  /*0240*/  IMAD.MOV.U32 R2, RZ, RZ, R5 ;  /* 0x000000ffff027224 */ /* 0x000fe200078e0005 */
[----:B------:R-:W-:Y:S06]  /*0250*/  BRA `(.L_x_2) ;  /* 0x0000000000087947 */ /* 0x000fec0003800000 */
.L_x_1:
[----:B------:R-:W-:-:S07]  /*0260*/  MOV R4, 0x280 ;  /* 0x0000028000047802 */ /* 0x000fce0000000f00 */
[----:B0-----:R-:W-:Y:S05]  /*0270*/  CALL.REL.NOINC `($__internal_0_$__cuda_sm20_rem_u64) ;  /* 0x00000000003c7944 */ /* 0x001fea0003c00000 */
.L_x_2:
[----:B------:R-:W1:Y:S01]  /*0280*/  LDCU.128 UR8, c[0x0][0x380] ;  /* 0x00007000ff0877ac */ /* 0x000e620008000c00 */
[----:B------:R-:W-:Y:S01]  /*0290*/  IMAD.SHL.U32 R8, R0, 0x4, RZ ;  /* 0x0000000400087824 */ /* 0x000fe200078e00ff */
[----:B------:R-:W-:Y:S01]  /*02a0*/  SHF.R.U32.HI R0, RZ, 0x1e, R0 ;  /* 0x0000001eff007819 */ /* 0x000fe20000011600 */
[----:B------:R-:W2:Y:S01]  /*02b0*/  LDCU.64 UR6, c[0x0][0x390] ;  /* 0x00007200ff0677ac */ /* 0x000ea20008000a00 */
[----:B-1----:R-:W-:Y:S02]  /*02c0*/  LEA R6, P1, R2, UR10, 0x2 ;  /* 0x0000000a02067c11 */ /* 0x002fe4000f8210ff */
[----:B------:R-:W-:Y:S02]  /*02d0*/  IADD3 R4, P0, PT, R8, UR8, RZ ;  /* 0x0000000808047c10 */ /* 0x000fe4000ff1e0ff */
[----:B------:R-:W-:Y:S02]  /*02e0*/  LEA.HI.X R7, R2, UR11, R3, 0x2, P1 ;  /* 0x0000000b02077c11 */ /* 0x000fe400088f1403 */
[----:B------:R-:W-:-:S04]  /*02f0*/  IADD3.X R5, PT, PT, R0, UR9, RZ, P0, !PT ;  /* 0x0000000900057c10 */ /* 0x000fc800087fe4ff */
[----:B0-----:R-:W3:Y:S04]  /*0300*/  LDG.E R7, desc[UR4][R6.64] ;  /* 0x0000000406077981 */ /* 0x001ee8000c1e1900 */
[----:B------:R-:W3:Y:S01]  /*0310*/  LDG.E R4, desc[UR4][R4.64] ;  /* 0x0000000404047981 */ /* 0x000ee2000c1e1900 */
[----:B--2---:R-:W-:-:S04]  /*0320*/  IADD3 R2, P0, PT, R8, UR6, RZ ;  /* 0x0000000608027c10 */ /* 0x004fc8000ff1e0ff */
[----:B------:R-:W-:Y:S01]  /*0330*/  IADD3.X R3, PT, PT, R0, UR7, RZ, P0, !PT ;  /* 0x0000000700037c10 */ /* 0x000fe200087fe4ff */
[----:B---3--:R-:W-:-:S05]  /*0340*/  FADD R9, R4, R7 ;  /* 0x0000000704097221 */ /* 0x008fca0000000000 */
[----:B------:R-:W-:Y:S01]  /*0350*/  STG.E desc[UR4][R2.64], R9 ;  /* 0x0000000902007986 */ /* 0x000fe2000c101904 */
[----:B------:R-:W-:Y:S05]  /*0360*/  EXIT ;  /* 0x000000000000794d */ /* 0x000fea0003800000 */
        .weak           $__internal_0_$__cuda_sm20_rem_u64
        .type           $__internal_0_$__cuda_sm20_rem_u64,@function
        .size           $__internal_0_$__cuda_sm20_rem_u64,(.L_x_12 - $__internal_0_$__cuda_sm20_rem_u64)
$__internal_0_$__cuda_sm20_rem_u64:
[----:B------:R-:W0:Y:S01]  /*0370*/  LDCU.64 UR6, c[0x0][0x3a0] ;  /* 0x00007400ff0677ac */ /* 0x000e220008000a00 */
[----:B------:R-:W1:Y:S01]  /*0380*/  LDC.64 R2, c[0x0][0x3a0] ;  /* 0x0000e800ff027b82 */ /* 0x000e620000000a00 */
[----:B0-----:R-:W0:Y:S08]  /*0390*/  I2F.U64.RP R5, UR6 ;  /* 0x0000000600057d12 */ /* 0x001e300008309000 */
[----:B0-----:R-:W0:Y:S02]  /*03a0*/  MUFU.RCP R5, R5 ;  /* 0x0000000500057308 */ /* 0x001e240000001000 */
[----:B0-----:R-:W-:-:S06]  /*03b0*/  VIADD R6, R5, 0x1ffffffe ;  /* 0x1ffffffe05067836 */ /* 0x001fcc0000000000 */
[----:B------:R-:W1:Y:S02]  /*03c0*/  F2I.U64.TRUNC R6, R6 ;  /* 0x0000000600067311 */ /* 0x000e64000020d800 */
[----:B-1----:R-:W-:-:S04]  /*03d0*/  IMAD.WIDE.U32 R8, R6, R2, RZ ;  /* 0x0000000206087225 */ /* 0x002fc800078e00ff */
[----:B------:R-:W-:Y:S01]  /*03e0*/  IMAD R9, R6, R3, R9 ;  /* 0x0000000306097224 */ /* 0x000fe200078e0209 */
[----:B------:R-:W-:-:S03]  /*03f0*/  IADD3 R11, P0, PT, RZ, -R8, RZ ;  /* 0x80000008ff0b7210 */ /* 0x000fc60007f1e0ff */
[----:B------:R-:W-:Y:S02]  /*0400*/  IMAD R9, R7, R2, R9 ;  /* 0x0000000207097224 */ /* 0x000fe400078e0209 */
[----:B------:R-:W-:-:S03]  /*0410*/  IMAD.HI.U32 R8, R6, R11, RZ ;  /* 0x0000000b06087227 */ /* 0x000fc600078e00ff */
[----:B------:R-:W-:Y:S01]  /*0420*/  IADD3.X R13, PT, PT, RZ, ~R9, RZ, P0, !PT ;  /* 0x80000009ff0d7210 */ /* 0x000fe200007fe4ff */
[----:B------:R-:W-:-:S04]  /*0430*/  IMAD.MOV.U32 R9, RZ, RZ, R6 ;  /* 0x000000ffff097224 */ /* 0x000fc800078e0006 */
[----:B------:R-:W-:-:S04]  /*0440*/  IMAD.WIDE.U32 R8, P0, R6, R13, R8 ;  /* 0x0000000d06087225 */ /* 0x000fc80007800008 */
[C---:B------:R-:W-:Y:S02]  /*0450*/  IMAD R15, R7.reuse, R13, RZ ;  /* 0x0000000d070f7224 */ /* 0x040fe400078e02ff */
[----:B------:R-:W-:-:S04]  /*0460*/  IMAD.HI.U32 R8, P1, R7, R11, R8 ;  /* 0x0000000b07087227 */ /* 0x000fc80007820008 */
[----:B------:R-:W-:Y:S01]  /*0470*/  IMAD.HI.U32 R5, R7, R13, RZ ;  /* 0x0000000d07057227 */ /* 0x000fe200078e00ff */
[----:B------:R-:W-:-:S03]  /*0480*/  IADD3 R9, P2, PT, R15, R8, RZ ;  /* 0x000000080f097210 */ /* 0x000fc60007f5e0ff */
[----:B------:R-:W-:Y:S02]  /*0490*/  IMAD.X R5, R5, 0x1, R7, P0 ;  /* 0x0000000105057824 */ /* 0x000fe400000e0607 */
[----:B------:R-:W-:-:S03]  /*04a0*/  IMAD.WIDE.U32 R6, R9, R2, RZ ;  /* 0x0000000209067225 */ /* 0x000fc600078e00ff */
[----:B------:R-:W-:Y:S01]  /*04b0*/  IADD3.X R5, PT, PT, RZ, RZ, R5, P2, P1 ;  /* 0x000000ffff057210 */ /* 0x000fe200017e2405 */
[----:B------:R-:W-:Y:S01]  /*04c0*/  IMAD R7, R9, R3, R7 ;  /* 0x0000000309077224 */ /* 0x000fe200078e0207 */
[----:B------:R-:W-:-:S03]  /*04d0*/  IADD3 R11, P0, PT, RZ, -R6, RZ ;  /* 0x80000006ff0b7210 */ /* 0x000fc60007f1e0ff */
[----:B------:R-:W-:Y:S02]  /*04e0*/  IMAD R7, R5, R2, R7 ;  /* 0x0000000205077224 */ /* 0x000fe400078e0207 */
[----:B------:R-:W-:-:S03]  /*04f0*/  IMAD.HI.U32 R8, R9, R11, RZ ;  /* 0x0000000b09087227 */ /* 0x000fc600078e00ff */
[----:B------:R-:W-:Y:S02]  /*0500*/  IADD3.X R6, PT, PT, RZ, ~R7, RZ, P0, !PT ;  /* 0x80000007ff067210 */ /* 0x000fe400007fe4ff */
[----:B------:R-:W-:-:S03]  /*0510*/  MOV R7, RZ ;  /* 0x000000ff00077202 */ /* 0x000fc60000000f00 */
[----:B------:R-:W-:-:S04]  /*0520*/  IMAD.WIDE.U32 R8, P0, R9, R6, R8 ;  /* 0x0000000609087225 */ /* 0x000fc80007800008 */
[C---:B------:R-:W-:Y:S02]  /*0530*/  IMAD R10, R5.reuse, R6, RZ ;  /* 0x00000006050a7224 */ /* 0x040fe400078e02ff */
[----:B------:R-:W-:-:S04]  /*0540*/  IMAD.HI.U32 R9, P1, R5, R11, R8 ;  /* 0x0000000b05097227 */ /* 0x000fc80007820008 */
[----:B------:R-:W-:Y:S01]  /*0550*/  IMAD.HI.U32 R8, R5, R6, RZ ;  /* 0x0000000605087227 */ /* 0x000fe200078e00ff */
[----:B------:R-:W-:-:S03]  /*0560*/  IADD3 R9, P2, PT, R10, R9, RZ ;  /* 0x000000090a097210 */ /* 0x000fc60007f5e0ff */
[----:B------:R-:W-:Y:S02]  /*0570*/  IMAD.X R5, R8, 0x1, R5, P0 ;  /* 0x0000000108057824 */ /* 0x000fe400000e0605 */
[----:B------:R-:W-:-:S03]  /*0580*/  IMAD.HI.U32 R6, R9, R0, RZ ;  /* 0x0000000009067227 */ /* 0x000fc600078e00ff */
[----:B------:R-:W-:Y:S01]  /*0590*/  IADD3.X R5, PT, PT, RZ, RZ, R5, P2, P1 ;  /* 0x000000ffff057210 */ /* 0x000fe200017e2405 */
[----:B------:R-:W-:-:S04]  /*05a0*/  IMAD.WIDE.U32 R6, RZ, R9, R6 ;  /* 0x00000009ff067225 */ /* 0x000fc800078e0006 */
[----:B------:R-:W-:-:S05]  /*05b0*/  IMAD.HI.U32 R5, P0, R5, R0, R6 ;  /* 0x0000000005057227 */ /* 0x000fca0007800006 */
[----:B------:R-:W-:Y:S01]  /*05c0*/  IADD3 R9, P1, PT, RZ, R5, RZ ;  /* 0x00000005ff097210 */ /* 0x000fe20007f3e0ff */
[----:B------:R-:W-:-:S04]  /*05d0*/  IMAD.X R5, RZ, RZ, RZ, P0 ;  /* 0x000000ffff057224 */ /* 0x000fc800000e06ff */
[----:B------:R-:W-:Y:S01]  /*05e0*/  IMAD.WIDE.U32 R6, R9, R2, RZ ;  /* 0x0000000209067225 */ /* 0x000fe200078e00ff */
[----:B------:R-:W-:-:S03]  /*05f0*/  IADD3.X R5, PT, PT, RZ, R5, RZ, P1, !PT ;  /* 0x00000005ff057210 */ /* 0x000fc60000ffe4ff */
[----:B------:R-:W-:Y:S01]  /*0600*/  IMAD R9, R9, R3, R7 ;  /* 0x0000000309097224 */ /* 0x000fe200078e0207 */
[----:B------:R-:W-:-:S03]  /*0610*/  IADD3 R11, P1, PT, -R6, R0, RZ ;  /* 0x00000000060b7210 */ /* 0x000fc60007f3e1ff */
[-C--:B------:R-:W-:Y:S01]  /*0620*/  IMAD R5, R5, R2.reuse, R9 ;  /* 0x0000000205057224 */ /* 0x080fe200078e0209 */
[----:B------:R-:W-:-:S03]  /*0630*/  ISETP.GE.U32.AND P0, PT, R11, R2, PT ;  /* 0x000000020b00720c */ /* 0x000fc60003f06070 */
[----:B------:R-:W-:Y:S01]  /*0640*/  IMAD.X R6, RZ, RZ, ~R5, P1 ;  /* 0x000000ffff067224 */ /* 0x000fe200008e0e05 */
[----:B------:R-:W-:-:S04]  /*0650*/  IADD3 R7, P1, PT, R11, -R2, RZ ;  /* 0x800000020b077210 */ /* 0x000fc80007f3e0ff */
[CC--:B------:R-:W-:Y:S02]  /*0660*/  ISETP.GE.U32.AND.EX P0, PT, R6.reuse, R3.reuse, PT, P0 ;  /* 0x000000030600720c */ /* 0x0c0fe40003f06100 */
[----:B------:R-:W-:Y:S02]  /*0670*/  IADD3.X R8, PT, PT, R6, ~R3, RZ, P1, !PT ;  /* 0x8000000306087210 */ /* 0x000fe40000ffe4ff */
[----:B------:R-:W-:Y:S02]  /*0680*/  SEL R7, R7, R11, P0 ;  /* 0x0000000b07077207 */ /* 0x000fe40000000000 */
[----:B------:R-:W-:Y:S02]  /*0690*/  SEL R8, R8, R6, P0 ;  /* 0x0000000608087207 */ /* 0x000fe40000000000 */
[CC--:B------:R-:W-:Y:S02]  /*06a0*/  ISETP.GE.U32.AND P0, PT, R7.reuse, R2.reuse, PT ;  /* 0x000000020700720c */ /* 0x0c0fe40003f06070 */
[----:B------:R-:W-:-:S02]  /*06b0*/  IADD3 R5, P2, PT, R7, -R2, RZ ;  /* 0x8000000207057210 */ /* 0x000fc40007f5e0ff */
[----:B------:R-:W-:Y:S02]  /*06c0*/  ISETP.GE.U32.AND.EX P0, PT, R8, R3, PT, P0 ;  /* 0x000000030800720c */ /* 0x000fe40003f06100 */
[----:B------:R-:W-:Y:S01]  /*06d0*/  ISETP.NE.U32.AND P1, PT, R2, RZ, PT ;  /* 0x000000ff0200720c */ /* 0x000fe20003f25070 */
[----:B------:R-:W-:Y:S01]  /*06e0*/  IMAD.X R6, R8, 0x1, ~R3, P2 ;  /* 0x0000000108067824 */ /* 0x000fe200010e0e03 */
[----:B------:R-:W-:Y:S01]  /*06f0*/  SEL R2, R5, R7, P0 ;  /* 0x0000000705027207 */ /* 0x000fe20000000000 */
[----:B------:R-:W-:Y:S01]  /*0700*/  HFMA2 R5, -RZ, RZ, 0, 0 ;  /* 0x00000000ff057431 */ /* 0x000fe200000001ff */
[----:B------:R-:W-:Y:S02]  /*0710*/  ISETP.NE.AND.EX P1, PT, R3, RZ, PT, P1 ;  /* 0x000000ff0300720c */ /* 0x000fe40003f25310 */
[----:B------:R-:W-:Y:S02]  /*0720*/  SEL R3, R6, R8, P0 ;  /* 0x0000000806037207 */ /* 0x000fe40000000000 */
[----:B------:R-:W-:-:S02]  /*0730*/  SEL R2, R2, 0xffffffff, P1 ;  /* 0xffffffff02027807 */ /* 0x000fc40000800000 */
[----:B------:R-:W-:Y:S01]  /*0740*/  SEL R3, R3, 0xffffffff, P1 ;  /* 0xffffffff03037807 */ /* 0x000fe20000800000 */
[----:B------:R-:W-:Y:S06]  /*0750*/  RET.REL.NODEC R4 `(_Z21reference_bias_kernelPfS_S_mm) ;  /* 0xfffffff804287950 */ /* 0x000fec0003c3ffff */
.L_x_3:
        /* <DEDUP_REMOVED lines=10> */
.L_x_12:


//--------------------- .text._Z21reference_gemm_kernelPfS_S_mmm --------------------------
	.section	.text._Z21reference_gemm_kernelPfS_S_mmm,"ax",@progbits
	.align	128
        .global         _Z21reference_gemm_kernelPfS_S_mmm
        .type           _Z21reference_gemm_kernelPfS_S_mmm,@function
        .size           _Z21reference_gemm_kernelPfS_S_mmm,(.L_x_13 - _Z21reference_gemm_kernelPfS_S_mmm)
        .other          _Z21reference_gemm_kernelPfS_S_mmm,@"STO_CUDA_ENTRY STV_DEFAULT"
_Z21reference_gemm_kernelPfS_S_mmm:
.text._Z21reference_gemm_kernelPfS_S_mmm:
        /* <DEDUP_REMOVED lines=11> */
[----:B------:R-:W-:Y:S02]  /*00b0*/  MOV R0, UR5 ;  /* 0x0000000500007c02 */ /* 0x000fe40008000f00 */
[----:B------:R-:W-:-:S04]  /*00c0*/  ISETP.LT.U32.AND P0, PT, R4, UR4, PT ;  /* 0x0000000404007c0c */ /* 0x000fc8000bf01070 */
[----:B------:R-:W-:-:S13]  /*00d0*/  ISETP.GT.U32.AND.EX P0, PT, R0, RZ, PT, P0 ;  /* 0x000000ff0000720c */ /* 0x000fda0003f04100 */
[----:B------:R-:W-:Y:S05]  /*00e0*/  @!P0 EXIT ;  /* 0x000000000000894d */ /* 0x000fea0003800000 */
[----:B------:R-:W-:-:S09]  /*00f0*/  UISETP.NE.U32.AND UP0, UPT, UR15, URZ, UPT ;  /* 0x000000ff0f00728c */ /* 0x000fd2000bf05070 */
[----:B------:R-:W-:Y:S05]  /*0100*/  BRA.U UP0, `(.L_x_4) ;  /* 0x00000001005c7547 */ /* 0x000fea000b800000 */
[----:B------:R-:W0:Y:S01]  /*0110*/  I2F.U32.RP R0, UR14 ;  /* 0x0000000e00007d06 */ /* 0x000e220008209000 */
[----:B------:R-:W-:-:S07]  /*0120*/  ISETP.NE.U32.AND P2, PT, RZ, UR14, PT ;  /* 0x0000000eff007c0c */ /* 0x000fce000bf45070 */
[----:B0-----:R-:W0:Y:S02]  /*0130*/  MUFU.RCP R0, R0 ;  /* 0x0000000000007308 */ /* 0x001e240000001000 */
[----:B0-----:R-:W-:-:S06]  /*0140*/  IADD3 R2, PT, PT, R0, 0xffffffe, RZ ;  /* 0x0ffffffe00027810 */ /* 0x001fcc0007ffe0ff */
[----:B------:R0:W1:Y:S02]  /*0150*/  F2I.FTZ.U32.TRUNC.NTZ R3, R2 ;  /* 0x0000000200037305 */ /* 0x000064000021f000 */
[----:B0-----:R-:W-:Y:S02]  /*0160*/  HFMA2 R2, -RZ, RZ, 0, 0 ;  /* 0x00000000ff027431 */ /* 0x001fe400000001ff */
[----:B-1----:R-:W-:-:S04]  /*0170*/  IMAD.MOV R5, RZ, RZ, -R3 ;  /* 0x000000ffff057224 */ /* 0x002fc800078e0a03 */
[----:B------:R-:W-:-:S04]  /*0180*/  IMAD R5, R5, UR14, RZ ;  /* 0x0000000e05057c24 */ /* 0x000fc8000f8e02ff */
[----:B------:R-:W-:Y:S01]  /*0190*/  IMAD.HI.U32 R3, R3, R5, R2 ;  /* 0x0000000503037227 */ /* 0x000fe200078e0002 */
[----:B------:R-:W-:-:S05]  /*01a0*/  MOV R5, RZ ;  /* 0x000000ff00057202 */ /* 0x000fca0000000f00 */
[----:B------:R-:W-:-:S05]  /*01b0*/  IMAD.HI.U32 R2, R3, R4, RZ ;  /* 0x0000000403027227 */ /* 0x000fca00078e00ff */
[----:B------:R-:W-:-:S05]  /*01c0*/  IADD3 R3, PT, PT, -R2, RZ, RZ ;  /* 0x000000ff02037210 */ /* 0x000fca0007ffe1ff */
[----:B------:R-:W-:-:S05]  /*01d0*/  IMAD R3, R3, UR14, R4 ;  /* 0x0000000e03037c24 */ /* 0x000fca000f8e0204 */
[----:B------:R-:W-:-:S13]  /*01e0*/  ISETP.GE.U32.AND P0, PT, R3, UR14, PT ;  /* 0x0000000e03007c0c */ /* 0x000fda000bf06070 */
[----:B------:R-:W-:Y:S01]  /*01f0*/  @P0 VIADD R3, R3, -UR14 ;  /* 0x8000000e03030c36 */ /* 0x000fe20008000000 */
[----:B------:R-:W-:-:S04]  /*0200*/  @P0 IADD3 R2, PT, PT, R2, 0x1, RZ ;  /* 0x0000000102020810 */ /* 0x000fc80007ffe0ff */
[----:B------:R-:W-:-:S13]  /*0210*/  ISETP.GE.U32.AND P1, PT, R3, UR14, PT ;  /* 0x0000000e03007c0c */ /* 0x000fda000bf26070 */
[----:B------:R-:W-:Y:S02]  /*0220*/  @P1 IADD3 R2, PT, PT, R2, 0x1, RZ ;  /* 0x0000000102021810 */ /* 0x000fe40007ffe0ff */
[----:B------:R-:W-:-:S05]  /*0230*/  @!P2 LOP3.LUT R2, RZ, UR14, RZ, 0x33, !PT ;  /* 0x0000000eff02ac12 */ /* 0x000fca000f8e33ff */
[----:B------:R-:W-:-:S04]  /*0240*/  IMAD.MOV R3, RZ, RZ, -R2 ;  /* 0x000000ffff037224 */ /* 0x000fc800078e0a02 */
[----:B------:R-:W-:Y:S02]  /*0250*/  IMAD R4, R3, UR14, R4 ;  /* 0x0000000e03047c24 */ /* 0x000fe4000f8e0204 */
[----:B------:R-:W-:Y:S01]  /*0260*/  HFMA2 R3, -RZ, RZ, 0, 0 ;  /* 0x00000000ff037431 */ /* 0x000fe200000001ff */
[----:B------:R-:W-:Y:S06]  /*0270*/  BRA `(.L_x_5) ;  /* 0x0000000000307947 */ /* 0x000fec0003800000 */
.L_x_4:
[----:B------:R-:W-:-:S07]  /*0280*/  MOV R0, 0x2a0 ;  /* 0x000002a000007802 */ /* 0x000fce0000000f00 */
[----:B------:R-:W-:Y:S05]  /*0290*/  CALL.REL.NOINC `($__internal_1_$__cuda_sm20_div_u64) ;  /* 0x0000000800a47944 */ /* 0x000fea0003c00000 */
[----:B------:R-:W0:Y:S01]  /*02a0*/  LDCU.64 UR14, c[0x0][0x3a8] ;  /* 0x00007500ff0e77ac */ /* 0x000e220008000a00 */
[----:B------:R-:W-:Y:S01]  /*02b0*/  IADD3 R3, P0, PT, RZ, -R6, RZ ;  /* 0x80000006ff037210 */ /* 0x000fe20007f1e0ff */
[----:B------:R-:W-:Y:S01]  /*02c0*/  IMAD.MOV.U32 R2, RZ, RZ, R6 ;  /* 0x000000ffff027224 */ /* 0x000fe200078e0006 */
[----:B------:R-:W-:-:S03]  /*02d0*/  MOV R5, RZ ;  /* 0x000000ff00057202 */ /* 0x000fc60000000f00 */
[----:B------:R-:W-:-:S04]  /*02e0*/  IMAD.X R0, RZ, RZ, ~R7, P0 ;  /* 0x000000ffff007224 */ /* 0x000fc800000e0e07 */
[----:B0-----:R-:W-:Y:S02]  /*02f0*/  IMAD R0, R0, UR14, RZ ;  /* 0x0000000e00007c24 */ /* 0x001fe4000f8e02ff */
[----:B------:R-:W-:-:S04]  /*0300*/  IMAD.WIDE.U32 R4, R3, UR14, R4 ;  /* 0x0000000e03047c25 */ /* 0x000fc8000f8e0004 */
[----:B------:R-:W-:-:S05]  /*0310*/  IMAD R3, R3, UR15, R0 ;  /* 0x0000000f03037c24 */ /* 0x000fca000f8e0200 */
[----:B------:R-:W-:Y:S02]  /*0320*/  IADD3 R5, PT, PT, R5, R3, RZ ;  /* 0x0000000305057210 */ /* 0x000fe40007ffe0ff */
[----:B------:R-:W-:-:S07]  /*0330*/  MOV R3, R7 ;  /* 0x0000000700037202 */ /* 0x000fce0000000f00 */
.L_x_5:
[----:B------:R-:W0:Y:S01]  /*0340*/  LDCU.64 UR16, c[0x0][0x3a0] ;  /* 0x00007400ff1077ac */ /* 0x000e220008000a00 */
[----:B------:R-:W-:Y:S01]  /*0350*/  MOV R0, RZ ;  /* 0x000000ff00007202 */ /* 0x000fe20000000f00 */
[----:B------:R-:W1:Y:S01]  /*0360*/  LDCU.64 UR10, c[0x0][0x358] ;  /* 0x00006b00ff0a77ac */ /* 0x000e620008000a00 */
[----:B0-----:R-:W-:-:S04]  /*0370*/  UISETP.NE.U32.AND UP0, UPT, UR16, URZ, UPT ;  /* 0x000000ff1000728c */ /* 0x001fc8000bf05070 */
[----:B------:R-:W-:-:S09]  /*0380*/  UISETP.NE.AND.EX UP0, UPT, UR17, URZ, UPT, UP0 ;  /* 0x000000ff1100728c */ /* 0x000fd2000bf05300 */
[----:B-1----:R-:W-:Y:S05]  /*0390*/  BRA.U !UP0, `(.L_x_6) ;  /* 0x0000000908407547 */ /* 0x002fea000b800000 */
[----:B------:R-:W0:Y:S01]  /*03a0*/  LDCU.64 UR8, c[0x0][0x3a0] ;  /* 0x00007400ff0877ac */ /* 0x000e220008000a00 */
[----:B------:R-:W-:Y:S02]  /*03b0*/  UISETP.GE.U32.AND UP1, UPT, UR16, 0x8, UPT ;  /* 0x000000081000788c */ /* 0x000fe4000bf26070 */
[----:B------:R-:W-:Y:S02]  /*03c0*/  ULOP3.LUT UR12, UR16, 0x7, URZ, 0xc0, !UPT ;  /* 0x00000007100c7892 */ /* 0x000fe4000f8ec0ff */
[----:B------:R-:W-:Y:S02]  /*03d0*/  UISETP.GE.U32.AND.EX UP1, UPT, UR17, URZ, UPT, UP1 ;  /* 0x000000ff1100728c */ /* 0x000fe4000bf26110 */
[----:B------:R-:W-:-:S04]  /*03e0*/  UISETP.NE.U32.AND UP0, UPT, UR12, URZ, UPT ;  /* 0x000000ff0c00728c */ /* 0x000fc8000bf05070 */
[----:B------:R-:W-:Y:S01]  /*03f0*/  UISETP.NE.AND.EX UP0, UPT, URZ, URZ, UPT, UP0 ;  /* 0x000000ffff00728c */ /* 0x000fe2000bf05300 */
[----:B0-----:R-:W-:Y:S01]  /*0400*/  UMOV UR5, UR8 ;  /* 0x0000000800057c82 */ /* 0x001fe20008000000 */
[----:B------:R-:W-:Y:S01]  /*0410*/  UMOV UR6, UR9 ;  /* 0x0000000900067c82 */ /* 0x000fe20008000000 */
[----:B------:R-:W-:Y:S08]  /*0420*/  BRA.U !UP1, `(.L_x_7) ;  /* 0x0000000109c87547 */ /* 0x000ff0000b800000 */
[----:B------:R-:W0:Y:S01]  /*0430*/  LDCU.128 UR20, c[0x0][0x380] ;  /* 0x00007000ff1477ac */ /* 0x000e220008000c00 */
[----:B------:R-:W-:Y:S01]  /*0440*/  ULOP3.LUT UR7, UR16, 0xfffffff8, URZ, 0xc0, !UPT ;  /* 0xfffffff810077892 */ /* 0x000fe2000f8ec0ff */
[----:B------:R-:W-:Y:S01]  /*0450*/  UMOV UR4, UR9 ;  /* 0x0000000900047c82 */ /* 0x000fe20008000000 */
[----:B------:R-:W-:Y:S01]  /*0460*/  UMOV UR5, UR8 ;  /* 0x0000000800057c82 */ /* 0x000fe20008000000 */
[----:B------:R-:W-:-:S09]  /*0470*/  UMOV UR6, UR9 ;  /* 0x0000000900067c82 */ /* 0x000fd20008000000 */
.L_x_8:
[----:B------:R-:W-:Y:S01]  /*0480*/  MOV R7, UR6 ;  /* 0x0000000600077c02 */ /* 0x000fe20008000f00 */
[----:B------:R-:W-:Y:S02]  /*0490*/  IMAD R11, R5, UR16, RZ ;  /* 0x00000010050b7c24 */ /* 0x000fe4000f8e02ff */
[----:B------:R-:W-:Y:S02]  /*04a0*/  IMAD.U32 R6, RZ, RZ, UR5 ;  /* 0x00000005ff067e24 */ /* 0x000fe4000f8e00ff */
[----:B------:R-:W-:Y:S02]  /*04b0*/  IMAD R9, R3, UR16, RZ ;  /* 0x0000001003097c24 */ /* 0x000fe4000f8e02ff */
[----:B------:R-:W-:Y:S02]  /*04c0*/  IMAD R15, R4, UR17, R11 ;  /* 0x00000011040f7c24 */ /* 0x000fe4000f8e020b */
[C---:B------:R-:W-:Y:S02]  /*04d0*/  IMAD R9, R2.reuse, UR17, R9 ;  /* 0x0000001102097c24 */ /* 0x040fe4000f8e0209 */
[----:B------:R-:W-:-:S04]  /*04e0*/  IMAD.WIDE.U32 R10, R2, UR16, R6 ;  /* 0x00000010020a7c25 */ /* 0x000fc8000f8e0006 */
[----:B------:R-:W-:Y:S01]  /*04f0*/  IMAD.WIDE.U32 R12, R4, UR16, R6 ;  /* 0x00000010040c7c25 */ /* 0x000fe2000f8e0006 */
[----:B------:R-:W-:Y:S02]  /*0500*/  IADD3 R9, PT, PT, R11, R9, RZ ;  /* 0x000000090b097210 */ /* 0x000fe40007ffe0ff */
[----:B0-----:R-:W-:Y:S02]  /*0510*/  LEA R8, P0, R10, UR20, 0x2 ;  /* 0x000000140a087c11 */ /* 0x001fe4000f8010ff */
[----:B------:R-:W-:Y:S02]  /*0520*/  IADD3 R7, PT, PT, R13, R15, RZ ;  /* 0x0000000f0d077210 */ /* 0x000fe40007ffe0ff */
[----:B------:R-:W-:Y:S02]  /*0530*/  LEA R6, P1, R12, UR22, 0x2 ;  /* 0x000000160c067c11 */ /* 0x000fe4000f8210ff */
[----:B------:R-:W-:Y:S02]  /*0540*/  LEA.HI.X R9, R10, UR21, R9, 0x2, P0 ;  /* 0x000000150a097c11 */ /* 0x000fe400080f1409 */
[----:B------:R-:W-:-:S03]  /*0550*/  LEA.HI.X R7, R12, UR23, R7, 0x2, P1 ;  /* 0x000000170c077c11 */ /* 0x000fc600088f1407 */
[----:B------:R-:W2:Y:S04]  /*0560*/  LDG.E R15, desc[UR10][R8.64+-0x4] ;  /* 0xfffffc0a080f7981 */ /* 0x000ea8000c1e1900 */
[----:B------:R-:W2:Y:S04]  /*0570*/  LDG.E R16, desc[UR10][R6.64+-0x4] ;  /* 0xfffffc0a06107981 */ /* 0x000ea8000c1e1900 */
[----:B------:R-:W3:Y:S04]  /*0580*/  LDG.E R18, desc[UR10][R8.64+-0x8] ;  /* 0xfffff80a08127981 */ /* 0x000ee8000c1e1900 */
[----:B------:R-:W3:Y:S04]  /*0590*/  LDG.E R17, desc[UR10][R6.64+-0x8] ;  /* 0xfffff80a06117981 */ /* 0x000ee8000c1e1900 */
[----:B------:R-:W4:Y:S04]  /*05a0*/  LDG.E R20, desc[UR10][R8.64+-0xc] ;  /* 0xfffff40a08147981 */ /* 0x000f28000c1e1900 */
[----:B------:R-:W4:Y:S04]  /*05b0*/  LDG.E R19, desc[UR10][R6.64+-0xc] ;  /* 0xfffff40a06137981 */ /* 0x000f28000c1e1900 */
[----:B------:R-:W5:Y:S04]  /*05c0*/  LDG.E R22, desc[UR10][R8.64+-0x10] ;  /* 0xfffff00a08167981 */ /* 0x000f68000c1e1900 */
        /* <DEDUP_REMOVED lines=8> */
[----:B------:R-:W5:Y:S01]  /*0650*/  LDG.E R25, desc[UR10][R6.64+-0x20] ;  /* 0xffffe00a06197981 */ /* 0x000f62000c1e1900 */
[----:B------:R-:W-:-:S02]  /*0660*/  UIADD3 UR7, UP1, UPT, UR7, -0x8, URZ ;  /* 0xfffffff807077890 */ /* 0x000fc4000ff3e0ff */
[----:B------:R-:W-:Y:S02]  /*0670*/  UIADD3 UR5, UP2, UPT, UR5, -0x8, URZ ;  /* 0xfffffff805057890 */ /* 0x000fe4000ff5e0ff */
[----:B------:R-:W-:Y:S02]  /*0680*/  UIADD3.X UR4, UPT, UPT, UR4, -0x1, URZ, UP1, !UPT ;  /* 0xffffffff04047890 */ /* 0x000fe40008ffe4ff */
[----:B------:R-:W-:Y:S02]  /*0690*/  UISETP.NE.U32.AND UP1, UPT, UR7, URZ, UPT ;  /* 0x000000ff0700728c */ /* 0x000fe4000bf25070 */
[----:B------:R-:W-:Y:S02]  /*06a0*/  UIADD3.X UR6, UPT, UPT, UR6, -0x1, URZ, UP2, !UPT ;  /* 0xffffffff06067890 */ /* 0x000fe400097fe4ff */
[----:B------:R-:W-:Y:S01]  /*06b0*/  UISETP.NE.AND.EX UP1, UPT, UR4, URZ, UPT, UP1 ;  /* 0x000000ff0400728c */ /* 0x000fe2000bf25310 */
[----:B--2---:R-:W-:-:S04]  /*06c0*/  FFMA R15, R15, R16, R0 ;  /* 0x000000100f0f7223 */ /* 0x004fc80000000000 */
[----:B---3--:R-:W-:-:S04]  /*06d0*/  FFMA R15, R18, R17, R15 ;  /* 0x00000011120f7223 */ /* 0x008fc8000000000f */
[----:B----4-:R-:W-:-:S04]  /*06e0*/  FFMA R15, R20, R19, R15 ;  /* 0x00000013140f7223 */ /* 0x010fc8000000000f */
[----:B-----5:R-:W-:-:S04]  /*06f0*/  FFMA R15, R22, R21, R15 ;  /* 0x00000015160f7223 */ /* 0x020fc8000000000f */
[----:B------:R-:W-:-:S04]  /*0700*/  FFMA R24, R24, R23, R15 ;  /* 0x0000001718187223 */ /* 0x000fc8000000000f */
[----:B------:R-:W-:-:S04]  /*0710*/  FFMA R13, R13, R14, R24 ;  /* 0x0000000e0d0d7223 */ /* 0x000fc80000000018 */
[----:B------:R-:W-:-:S04]  /*0720*/  FFMA R11, R10, R11, R13 ;  /* 0x0000000b0a0b7223 */ /* 0x000fc8000000000d */
[----:B------:R-:W-:Y:S01]  /*0730*/  FFMA R0, R12, R25, R11 ;  /* 0x000000190c007223 */ /* 0x000fe2000000000b */
[----:B------:R-:W-:Y:S06]  /*0740*/  BRA.U UP1, `(.L_x_8) ;  /* 0xfffffffd014c7547 */ /* 0x000fec000b83ffff */
.L_x_7:
[----:B------:R-:W-:Y:S05]  /*0750*/  BRA.U !UP0, `(.L_x_6) ;  /* 0x0000000508507547 */ /* 0x000fea000b800000 */
[----:B------:R-:W-:Y:S02]  /*0760*/  UISETP.GE.U32.AND UP1, UPT, UR12, 0x4, UPT ;  /* 0x000000040c00788c */ /* 0x000fe4000bf26070 */
[----:B------:R-:W-:Y:S02]  /*0770*/  ULOP3.LUT UR7, UR16, 0x3, URZ, 0xc0, !UPT ;  /* 0x0000000310077892 */ /* 0x000fe4000f8ec0ff */
[----:B------:R-:W-:Y:S02]  /*0780*/  UISETP.GE.U32.AND.EX UP1, UPT, URZ, URZ, UPT, UP1 ;  /* 0x000000ffff00728c */ /* 0x000fe4000bf26110 */
[----:B------:R-:W-:-:S04]  /*0790*/  UISETP.NE.U32.AND UP0, UPT, UR7, URZ, UPT ;  /* 0x000000ff0700728c */ /* 0x000fc8000bf05070 */
[----:B------:R-:W-:-:S03]  /*07a0*/  UISETP.NE.AND.EX UP0, UPT, URZ, URZ, UPT, UP0 ;  /* 0x000000ffff00728c */ /* 0x000fc6000bf05300 */
[----:B------:R-:W-:Y:S08]  /*07b0*/  BRA.U !UP1, `(.L_x_9) ;  /* 0x0000000109747547 */ /* 0x000ff0000b800000 */
[----:B------:R-:W0:Y:S01]  /*07c0*/  LDCU.128 UR20, c[0x0][0x380] ;  /* 0x00007000ff1477ac */ /* 0x000e220008000c00 */
[----:B------:R-:W-:Y:S01]  /*07d0*/  MOV R7, UR6 ;  /* 0x0000000600077c02 */ /* 0x000fe20008000f00 */
[----:B------:R-:W-:Y:S02]  /*07e0*/  IMAD.U32 R6, RZ, RZ, UR5 ;  /* 0x00000005ff067e24 */ /* 0x000fe4000f8e00ff */
[----:B------:R-:W-:Y:S02]  /*07f0*/  IMAD R9, R3, UR16, RZ ;  /* 0x0000001003097c24 */ /* 0x000fe4000f8e02ff */
[----:B------:R-:W-:Y:S02]  /*0800*/  IMAD R15, R5, UR16, RZ ;  /* 0x00000010050f7c24 */ /* 0x000fe4000f8e02ff */
[----:B------:R-:W-:-:S04]  /*0810*/  IMAD.WIDE.U32 R10, R2, UR16, R6 ;  /* 0x00000010020a7c25 */ /* 0x000fc8000f8e0006 */
[----:B------:R-:W-:-:S04]  /*0820*/  IMAD.WIDE.U32 R12, R4, UR16, R6 ;  /* 0x00000010040c7c25 */ /* 0x000fc8000f8e0006 */
[----:B------:R-:W-:Y:S02]  /*0830*/  IMAD R9, R2, UR17, R9 ;  /* 0x0000001102097c24 */ /* 0x000fe4000f8e0209 */
[----:B------:R-:W-:Y:S01]  /*0840*/  IMAD R7, R4, UR17, R15 ;  /* 0x0000001104077c24 */ /* 0x000fe2000f8e020f */
[----:B0-----:R-:W-:Y:S02]  /*0850*/  LEA R8, P0, R10, UR20, 0x2 ;  /* 0x000000140a087c11 */ /* 0x001fe4000f8010ff */
[----:B------:R-:W-:Y:S02]  /*0860*/  LEA R6, P1, R12, UR22, 0x2 ;  /* 0x000000160c067c11 */ /* 0x000fe4000f8210ff */
[----:B------:R-:W-:Y:S02]  /*0870*/  IADD3 R9, PT, PT, R9, R11, RZ ;  /* 0x0000000b09097210 */ /* 0x000fe40007ffe0ff */
[----:B------:R-:W-:Y:S02]  /*0880*/  IADD3 R7, PT, PT, R7, R13, RZ ;  /* 0x0000000d07077210 */ /* 0x000fe40007ffe0ff */
[----:B------:R-:W-:-:S02]  /*0890*/  LEA.HI.X R9, R10, UR21, R9, 0x2, P0 ;  /* 0x000000150a097c11 */ /* 0x000fc400080f1409 */
        /* <DEDUP_REMOVED lines=8> */
[----:B------:R-:W5:Y:S01]  /*0920*/  LDG.E R16, desc[UR10][R6.64+-0x10] ;  /* 0xfffff00a06107981 */ /* 0x000f62000c1e1900 */
[----:B------:R-:W-:-:S04]  /*0930*/  UIADD3 UR5, UP1, UPT, UR5, -0x4, URZ ;  /* 0xfffffffc05057890 */ /* 0x000fc8000ff3e0ff */
[----:B------:R-:W-:Y:S01]  /*0940*/  UIADD3.X UR6, UPT, UPT, UR6, -0x1, URZ, UP1, !UPT ;  /* 0xffffffff06067890 */ /* 0x000fe20008ffe4ff */
[----:B--2---:R-:W-:-:S04]  /*0950*/  FFMA R10, R11, R10, R0 ;  /* 0x0000000a0b0a7223 */ /* 0x004fc80000000000 */
[----:B---3--:R-:W-:-:S04]  /*0960*/  FFMA R10, R13, R12, R10 ;  /* 0x0000000c0d0a7223 */ /* 0x008fc8000000000a */
[----:B----4-:R-:W-:-:S04]  /*0970*/  FFMA R10, R15, R14, R10 ;  /* 0x0000000e0f0a7223 */ /* 0x010fc8000000000a */
[----:B-----5:R-:W-:-:S07]  /*0980*/  FFMA R0, R17, R16, R10 ;  /* 0x0000001011007223 */ /* 0x020fce000000000a */
.L_x_9:
[----:B------:R-:W-:Y:S05]  /*0990*/  BRA.U !UP0, `(.L_x_6) ;  /* 0x0000000108c07547 */ /* 0x000fea000b800000 */
[----:B------:R-:W-:Y:S02]  /*09a0*/  UISETP.NE.U32.AND UP1, UPT, UR7, 0x1, UPT ;  /* 0x000000010700788c */ /* 0x000fe4000bf25070 */
[----:B------:R-:W-:Y:S02]  /*09b0*/  ULOP3.LUT UR4, UR16, 0x1, URZ, 0xc0, !UPT ;  /* 0x0000000110047892 */ /* 0x000fe4000f8ec0ff */
[----:B------:R-:W-:Y:S02]  /*09c0*/  UISETP.NE.AND.EX UP1, UPT, URZ, URZ, UPT, UP1 ;  /* 0x000000ffff00728c */ /* 0x000fe4000bf25310 */
[----:B------:R-:W-:-:S04]  /*09d0*/  UISETP.NE.U32.AND UP0, UPT, UR4, 0x1, UPT ;  /* 0x000000010400788c */ /* 0x000fc8000bf05070 */
[----:B------:R-:W-:-:S03]  /*09e0*/  UISETP.NE.U32.AND.EX UP0, UPT, URZ, URZ, UPT, UP0 ;  /* 0x000000ffff00728c */ /* 0x000fc6000bf05100 */
        /* <DEDUP_REMOVED lines=19> */
[----:B------:R-:W3:Y:S01]  /*0b20*/  LDG.E R12, desc[UR10][R8.64+-0x8] ;  /* 0xfffff80a080c7981 */ /* 0x000ee2000c1e1900 */
[----:B------:R-:W-:-:S04]  /*0b30*/  UIADD3 UR5, UP1, UPT, UR5, -0x2, URZ ;  /* 0xfffffffe05057890 */ /* 0x000fc8000ff3e0ff */
[----:B------:R-:W-:Y:S01]  /*0b40*/  UIADD3.X UR6, UPT, UPT, UR6, -0x1, URZ, UP1, !UPT ;  /* 0xffffffff06067890 */ /* 0x000fe20008ffe4ff */
[----:B--2---:R-:W-:-:S04]  /*0b50*/  FFMA R0, R7, R6, R0 ;  /* 0x0000000607007223 */ /* 0x004fc80000000000 */
[----:B---3--:R-:W-:-:S07]  /*0b60*/  FFMA R0, R13, R12, R0 ;  /* 0x0000000c0d007223 */ /* 0x008fce0000000000 */
.L_x_10:
[----:B------:R-:W-:Y:S05]  /*0b70*/  BRA.U UP0, `(.L_x_6) ;  /* 0x0000000100487547 */ /* 0x000fea000b800000 */
        /* <DEDUP_REMOVED lines=10> */
[----:B------:R-:W-:Y:S02]  /*0c20*/  IADD3 R9, PT, PT, R9, R7, RZ ;  /* 0x0000000709097210 */ /* 0x000fe40007ffe0ff */
[----:B------:R-:W-:Y:S02]  /*0c30*/  LEA R12, P1, R10, UR22, 0x2 ;  /* 0x000000160a0c7c11 */ /* 0x000fe4000f8210ff */
[----:B------:R-:W-:Y:S02]  /*0c40*/  IADD3 R7, PT, PT, R15, R11, RZ ;  /* 0x0000000b0f077210 */ /* 0x000fe40007ffe0ff */
[----:B------:R-:W-:-:S02]  /*0c50*/  LEA.HI.X R9, R6, UR21, R9, 0x2, P0 ;  /* 0x0000001506097c11 */ /* 0x000fc400080f1409 */
[----:B------:R-:W-:-:S04]  /*0c60*/  LEA.HI.X R13, R10, UR23, R7, 0x2, P1 ;  /* 0x000000170a0d7c11 */ /* 0x000fc800088f1407 */
[----:B------:R-:W2:Y:S04]  /*0c70*/  LDG.E R9, desc[UR10][R8.64+-0x4] ;  /* 0xfffffc0a08097981 */ /* 0x000ea8000c1e1900 */
[----:B------:R-:W2:Y:S02]  /*0c80*/  LDG.E R12, desc[UR10][R12.64+-0x4] ;  /* 0xfffffc0a0c0c7981 */ /* 0x000ea4000c1e1900 */
[----:B--2---:R-:W-:-:S07]  /*0c90*/  FFMA R0, R9, R12, R0 ;  /* 0x0000000c09007223 */ /* 0x004fce0000000000 */
.L_x_6:
[----:B------:R-:W0:Y:S01]  /*0ca0*/  LDCU.64 UR4, c[0x0][0x390] ;  /* 0x00007200ff0477ac */ /* 0x000e220008000a00 */
[----:B------:R-:W-:Y:S02]  /*0cb0*/  IMAD R3, R3, UR14, RZ ;  /* 0x0000000e03037c24 */ /* 0x000fe4000f8e02ff */
[----:B------:R-:W-:-:S04]  /*0cc0*/  IMAD.WIDE.U32 R4, R2, UR14, R4 ;  /* 0x0000000e02047c25 */ /* 0x000fc8000f8e0004 */
[----:B------:R-:W-:-:S04]  /*0cd0*/  IMAD R3, R2, UR15, R3 ;  /* 0x0000000f02037c24 */ /* 0x000fc8000f8e0203 */
[----:B------:R-:W-:Y:S01]  /*0ce0*/  IMAD.IADD R3, R5, 0x1, R3 ;  /* 0x0000000105037824 */ /* 0x000fe200078e0203 */
[----:B0-----:R-:W-:-:S04]  /*0cf0*/  LEA R2, P0, R4, UR4, 0x2 ;  /* 0x0000000404027c11 */ /* 0x001fc8000f8010ff */
[----:B------:R-:W-:-:S05]  /*0d00*/  LEA.HI.X R3, R4, UR5, R3, 0x2, P0 ;  /* 0x0000000504037c11 */ /* 0x000fca00080f1403 */
[----:B------:R-:W-:Y:S01]  /*0d10*/  STG.E desc[UR10][R2.64], R0 ;  /* 0x0000000002007986 */ /* 0x000fe2000c10190a */
[----:B------:R-:W-:Y:S05]  /*0d20*/  EXIT ;  /* 0x000000000000794d */ /* 0x000fea0003800000 */
        .weak           $__internal_1_$__cuda_sm20_div_u64
        .type           $__internal_1_$__cuda_sm20_div_u64,@function
        .size           $__internal_1_$__cuda_sm20_div_u64,(.L_x_13 - $__internal_1_$__cuda_sm20_div_u64)
$__internal_1_$__cuda_sm20_div_u64:
[----:B------:R-:W0:Y:S01]  /*0d30*/  LDCU.64 UR4, c[0x0][0x3a8] ;  /* 0x00007500ff0477ac */ /* 0x000e220008000a00 */
[----:B------:R-:W1:Y:S01]  /*0d40*/  LDC.64 R2, c[0x0][0x3a8] ;  /* 0x0000ea00ff027b82 */ /* 0x000e620000000a00 */
[----:B0-----:R-:W0:Y:S08]  /*0d50*/  I2F.U64.RP R10, UR4 ;  /* 0x00000004000a7d12 */ /* 0x001e300008309000 */
[----:B0-----:R-:W0:Y:S02]  /*0d60*/  MUFU.RCP R10, R10 ;  /* 0x0000000a000a7308 */ /* 0x001e240000001000 */
[----:B0-----:R-:W-:-:S06]  /*0d70*/  IADD3 R6, PT, PT, R10, 0x1ffffffe, RZ ;  /* 0x1ffffffe0a067810 */ /* 0x001fcc0007ffe0ff */
[----:B------:R-:W1:Y:S02]  /*0d80*/  F2I.U64.TRUNC R6, R6 ;  /* 0x0000000600067311 */ /* 0x000e64000020d800 */
[----:B-1----:R-:W-:-:S04]  /*0d90*/  IMAD.WIDE.U32 R8, R6, R2, RZ ;  /* 0x0000000206087225 */ /* 0x002fc800078e00ff */
[----:B------:R-:W-:Y:S01]  /*0da0*/  IMAD R9, R6, R3, R9 ;  /* 0x0000000306097224 */ /* 0x000fe200078e0209 */
[----:B------:R-:W-:-:S03]  /*0db0*/  IADD3 R11, P0, PT, RZ, -R8, RZ ;  /* 0x80000008ff0b7210 */ /* 0x000fc60007f1e0ff */
[----:B------:R-:W-:Y:S02]  /*0dc0*/  IMAD R9, R7, R2, R9 ;  /* 0x0000000207097224 */ /* 0x000fe400078e0209 */
[----:B------:R-:W-:-:S03]  /*0dd0*/  IMAD.HI.U32 R8, R6, R11, RZ ;  /* 0x0000000b06087227 */ /* 0x000fc600078e00ff */
[----:B------:R-:W-:Y:S02]  /*0de0*/  IADD3.X R13, PT, PT, RZ, ~R9, RZ, P0, !PT ;  /* 0x80000009ff0d7210 */ /* 0x000fe400007fe4ff */
[----:B------:R-:W-:-:S03]  /*0df0*/  MOV R9, R6 ;  /* 0x0000000600097202 */ /* 0x000fc60000000f00 */
[-C--:B------:R-:W-:Y:S02]  /*0e00*/  IMAD R15, R7, R13.reuse, RZ ;  /* 0x0000000d070f7224 */ /* 0x080fe400078e02ff */
[----:B------:R-:W-:-:S04]  /*0e10*/  IMAD.WIDE.U32 R8, P0, R6, R13, R8 ;  /* 0x0000000d06087225 */ /* 0x000fc80007800008 */
[----:B------:R-:W-:-:S04]  /*0e20*/  IMAD.HI.U32 R13, R7, R13, RZ ;  /* 0x0000000d070d7227 */ /* 0x000fc800078e00ff */
[----:B------:R-:W-:-:S05]  /*0e30*/  IMAD.HI.U32 R8, P1, R7, R11, R8 ;  /* 0x0000000b07087227 */ /* 0x000fca0007820008 */
[----:B------:R-:W-:Y:S01]  /*0e40*/  IADD3 R9, P2, PT, R15, R8, RZ ;  /* 0x000000080f097210 */ /* 0x000fe20007f5e0ff */
[----:B------:R-:W-:-:S04]  /*0e50*/  IMAD.X R8, R13, 0x1, R7, P0 ;  /* 0x000000010d087824 */ /* 0x000fc800000e0607 */
[----:B------:R-:W-:Y:S01]  /*0e60*/  IMAD.WIDE.U32 R6, R9, R2, RZ ;  /* 0x0000000209067225 */ /* 0x000fe200078e00ff */
[----:B------:R-:W-:-:S03]  /*0e70*/  IADD3.X R11, PT, PT, RZ, RZ, R8, P2, P1 ;  /* 0x000000ffff0b7210 */ /* 0x000fc600017e2408 */
[----:B------:R-:W-:Y:S01]  /*0e80*/  IMAD R7, R9, R3, R7 ;  /* 0x0000000309077224 */ /* 0x000fe200078e0207 */
[----:B------:R-:W-:-:S03]  /*0e90*/  IADD3 R13, P0, PT, RZ, -R6, RZ ;  /* 0x80000006ff0d7210 */ /* 0x000fc60007f1e0ff */
[----:B------:R-:W-:Y:S02]  /*0ea0*/  IMAD R7, R11, R2, R7 ;  /* 0x000000020b077224 */ /* 0x000fe400078e0207 */
[----:B------:R-:W-:-:S03]  /*0eb0*/  IMAD.HI.U32 R8, R9, R13, RZ ;  /* 0x0000000d09087227 */ /* 0x000fc600078e00ff */
[----:B------:R-:W-:Y:S01]  /*0ec0*/  IADD3.X R6, PT, PT, RZ, ~R7, RZ, P0, !PT ;  /* 0x80000007ff067210 */ /* 0x000fe200007fe4ff */
[----:B------:R-:W-:-:S04]  /*0ed0*/  HFMA2 R7, -RZ, RZ, 0, 0 ;  /* 0x00000000ff077431 */ /* 0x000fc800000001ff */
[----:B------:R-:W-:-:S04]  /*0ee0*/  IMAD.WIDE.U32 R8, P0, R9, R6, R8 ;  /* 0x0000000609087225 */ /* 0x000fc80007800008 */
[C---:B------:R-:W-:Y:S02]  /*0ef0*/  IMAD R10, R11.reuse, R6, RZ ;  /* 0x000000060b0a7224 */ /* 0x040fe400078e02ff */
[----:B------:R-:W-:-:S04]  /*0f00*/  IMAD.HI.U32 R9, P1, R11, R13, R8 ;  /* 0x0000000d0b097227 */ /* 0x000fc80007820008 */
[----:B------:R-:W-:Y:S01]  /*0f10*/  IMAD.HI.U32 R8, R11, R6, RZ ;  /* 0x000000060b087227 */ /* 0x000fe200078e00ff */
[----:B------:R-:W-:-:S04]  /*0f20*/  IADD3 R9, P2, PT, R10, R9, RZ ;  /* 0x000000090a097210 */ /* 0x000fc80007f5e0ff */
[----:B------:R-:W-:Y:S01]  /*0f30*/  IADD3.X R11, PT, PT, R8, R11, RZ, P0, !PT ;  /* 0x0000000b080b7210 */ /* 0x000fe200007fe4ff */
[----:B------:R-:W-:-:S03]  /*0f40*/  IMAD.HI.U32 R6, R9, R4, RZ ;  /* 0x0000000409067227 */ /* 0x000fc600078e00ff */
[----:B------:R-:W-:Y:S01]  /*0f50*/  IADD3.X R11, PT, PT, RZ, RZ, R11, P2, P1 ;  /* 0x000000ffff0b7210 */ /* 0x000fe200017e240b */
[----:B------:R-:W-:-:S04]  /*0f60*/  IMAD.WIDE.U32 R6, RZ, R9, R6 ;  /* 0x00000009ff067225 */ /* 0x000fc800078e0006 */
[----:B------:R-:W-:-:S04]  /*0f70*/  IMAD.HI.U32 R6, P0, R11, R4, R6 ;  /* 0x000000040b067227 */ /* 0x000fc80007800006 */
[----:B------:R-:W-:Y:S01]  /*0f80*/  IMAD.X R8, RZ, RZ, RZ, P0 ;  /* 0x000000ffff087224 */ /* 0x000fe200000e06ff */
[----:B------:R-:W-:-:S04]  /*0f90*/  IADD3 R9, P1, PT, RZ, R6, RZ ;  /* 0x00000006ff097210 */ /* 0x000fc80007f3e0ff */
[----:B------:R-:W-:Y:S01]  /*0fa0*/  IADD3.X R11, PT, PT, RZ, R8, RZ, P1, !PT ;  /* 0x00000008ff0b7210 */ /* 0x000fe20000ffe4ff */
[----:B------:R-:W-:-:S04]  /*0fb0*/  IMAD.WIDE.U32 R6, R9, R2, RZ ;  /* 0x0000000209067225 */ /* 0x000fc800078e00ff */
[----:B------:R-:W-:Y:S01]  /*0fc0*/  IMAD R7, R9, R3, R7 ;  /* 0x0000000309077224 */ /* 0x000fe200078e0207 */
[----:B------:R-:W-:-:S03]  /*0fd0*/  IADD3 R13, P1, PT, -R6, R4, RZ ;  /* 0x00000004060d7210 */ /* 0x000fc60007f3e1ff */
[-C--:B------:R-:W-:Y:S01]  /*0fe0*/  IMAD R7, R11, R2.reuse, R7 ;  /* 0x000000020b077224 */ /* 0x080fe200078e0207 */
[----:B------:R-:W-:-:S04]  /*0ff0*/  ISETP.GE.U32.AND P0, PT, R13, R2, PT ;  /* 0x000000020d00720c */ /* 0x000fc80003f06070 */
[----:B------:R-:W-:Y:S02]  /*1000*/  IADD3.X R12, PT, PT, RZ, ~R7, RZ, P1, !PT ;  /* 0x80000007ff0c7210 */ /* 0x000fe40000ffe4ff */
[----:B------:R-:W-:Y:S02]  /*1010*/  IADD3 R6, P1, PT, R9, 0x1, RZ ;  /* 0x0000000109067810 */ /* 0x000fe40007f3e0ff */
[----:B------:R-:W-:Y:S02]  /*1020*/  IADD3 R7, P2, PT, R13, -R2, RZ ;  /* 0x800000020d077210 */ /* 0x000fe40007f5e0ff */
[CC--:B------:R-:W-:Y:S01]  /*1030*/  ISETP.GE.U32.AND.EX P0, PT, R12.reuse, R3.reuse, PT, P0 ;  /* 0x000000030c00720c */ /* 0x0c0fe20003f06100 */
[----:B------:R-:W-:Y:S01]  /*1040*/  IMAD.X R8, RZ, RZ, R11, P1 ;  /* 0x000000ffff087224 */ /* 0x000fe200008e060b */
[----:B------:R-:W-:Y:S02]  /*1050*/  IADD3.X R10, PT, PT, R12, ~R3, RZ, P2, !PT ;  /* 0x800000030c0a7210 */ /* 0x000fe400017fe4ff */
[----:B------:R-:W-:-:S02]  /*1060*/  SEL R7, R7, R13, P0 ;  /* 0x0000000d07077207 */ /* 0x000fc40000000000 */
[----:B------:R-:W-:Y:S02]  /*1070*/  SEL R9, R6, R9, P0 ;  /* 0x0000000906097207 */ /* 0x000fe40000000000 */
[----:B------:R-:W-:Y:S02]  /*1080*/  SEL R10, R10, R12, P0 ;  /* 0x0000000c0a0a7207 */ /* 0x000fe40000000000 */
[----:B------:R-:W-:Y:S02]  /*1090*/  SEL R8, R8, R11, P0 ;  /* 0x0000000b08087207 */ /* 0x000fe40000000000 */
[----:B------:R-:W-:Y:S02]  /*10a0*/  ISETP.GE.U32.AND P0, PT, R7, R2, PT ;  /* 0x000000020700720c */ /* 0x000fe40003f06070 */
[----:B------:R-:W-:Y:S02]  /*10b0*/  ISETP.NE.U32.AND P1, PT, R2, RZ, PT ;  /* 0x000000ff0200720c */ /* 0x000fe40003f25070 */
[----:B------:R-:W-:-:S02]  /*10c0*/  IADD3 R6, P2, PT, R9, 0x1, RZ ;  /* 0x0000000109067810 */ /* 0x000fc40007f5e0ff */
[----:B------:R-:W-:Y:S02]  /*10d0*/  ISETP.GE.U32.AND.EX P0, PT, R10, R3, PT, P0 ;  /* 0x000000030a00720c */ /* 0x000fe40003f06100 */
[----:B------:R-:W-:Y:S01]  /*10e0*/  ISETP.NE.AND.EX P1, PT, R3, RZ, PT, P1 ;  /* 0x000000ff0300720c */ /* 0x000fe20003f25310 */
[----:B------:R-:W-:Y:S01]  /*10f0*/  HFMA2 R3, -RZ, RZ, 0, 0 ;  /* 0x00000000ff037431 */ /* 0x000fe200000001ff */
[----:B------:R-:W-:Y:S02]  /*1100*/  IADD3.X R7, PT, PT, RZ, R8, RZ, P2, !PT ;  /* 0x00000008ff077210 */ /* 0x000fe400017fe4ff */
[----:B------:R-:W-:Y:S02]  /*1110*/  MOV R2, R0 ;  /* 0x0000000000027202 */ /* 0x000fe40000000f00 */
[----:B------:R-:W-:Y:S02]  /*1120*/  SEL R6, R6, R9, P0 ;  /* 0x0000000906067207 */ /* 0x000fe40000000000 */
[----:B------:R-:W-:-:S02]  /*1130*/  SEL R7, R7, R8, P0 ;  /* 0x0000000807077207 */ /* 0x000fc40000000000 */
[----:B------:R-:W-:Y:S02]  /*1140*/  SEL R6, R6, 0xffffffff, P1 ;  /* 0xffffffff06067807 */ /* 0x000fe40000800000 */
[----:B------:R-:W-:Y:S01]  /*1150*/  SEL R7, R7, 0xffffffff, P1 ;  /* 0xffffffff07077807 */ /* 0x000fe20000800000 */
[----:B------:R-:W-:Y:S06]  /*1160*/  RET.REL.NODEC R2 `(_Z21reference_gemm_kernelPfS_S_mmm) ;  /* 0xffffffec02a47950 */ /* 0x000fec0003c3ffff */
.L_x_11:
        /* <DEDUP_REMOVED lines=9> */
.L_x_13:


//--------------------- .nv.shared.reserved.0     --------------------------
	.section	.nv.shared.reserved.0,"aw",@nobits
	.weak		__nv_reservedSMEM_offset_0_alias
	.size		__nv_reservedSMEM_offset_0_alias, 0, 64
	.other		__nv_reservedSMEM_offset_0_alias,@"STO_CUDA_RESERVED_SHARED STV_DEFAULT"
__nv_reservedSMEM_offset_0_alias:
	.zero		0
	.zero		64


//--------------------- .nv.constant0._Z21reference_relu_kernelPfS_mm --------------------------
	.section	.nv.constant0._Z21reference_relu_kernelPfS_mm,"a",@progbits
	.sectionflags	@""
	.align	4
.nv.constant0._Z21reference_relu_kernelPfS_mm:
	.zero		928


//--------------------- .nv.constant0._Z21reference_bias_kernelPfS_S_mm --------------------------
	.section	.nv.constant0._Z21reference_bias_kernelPfS_S_mm,"a",@progbits
	.sectionflags	@""
	.align	4
.nv.constant0._Z21reference_bias_kernelPfS_S_mm:
	.zero		936


//--------------------- .nv.constant0._Z21reference_gemm_kernelPfS_S_mmm --------------------------
	.section	.nv.constant0._Z21reference_gemm_kernelPfS_S_mmm,"a",@progbits
	.sectionflags	@""
	.align	4
.nv.constant0._Z21reference_gemm_kernelPfS_S_mmm:
	.zero		944


//--------------------- SYMBOLS --------------------------

	.type		.nv.reservedSmem.offset0,@object
	.size		.nv.reservedSmem.offset0,0x4
